//
// Generated by NVIDIA NVVM Compiler
//
// Compiler Build ID: CL-36424714
// Cuda compilation tools, release 13.0, V13.0.88
// Based on NVVM 20.0.0
//

.version 9.0
.target sm_100
.address_size 64

	// .globl	_Z25matmul_regblock_f4_kernelPKfS0_Pfiii
// _ZZ25matmul_regblock_f4_kernelPKfS0_PfiiiE2As has been demoted
// _ZZ25matmul_regblock_f4_kernelPKfS0_PfiiiE2Bs has been demoted

.visible .entry _Z25matmul_regblock_f4_kernelPKfS0_Pfiii(
	.param .u64 .ptr .align 1 _Z25matmul_regblock_f4_kernelPKfS0_Pfiii_param_0,
	.param .u64 .ptr .align 1 _Z25matmul_regblock_f4_kernelPKfS0_Pfiii_param_1,
	.param .u64 .ptr .align 1 _Z25matmul_regblock_f4_kernelPKfS0_Pfiii_param_2,
	.param .u32 _Z25matmul_regblock_f4_kernelPKfS0_Pfiii_param_3,
	.param .u32 _Z25matmul_regblock_f4_kernelPKfS0_Pfiii_param_4,
	.param .u32 _Z25matmul_regblock_f4_kernelPKfS0_Pfiii_param_5
)
{
	.reg .pred 	%p<293>;
	.reg .b32 	%r<71>;
	.reg .b32 	%f<1613>;
	.reg .b64 	%rd<41>;
	// demoted variable
	.shared .align 4 .b8 _ZZ25matmul_regblock_f4_kernelPKfS0_PfiiiE2As[8192];
	// demoted variable
	.shared .align 4 .b8 _ZZ25matmul_regblock_f4_kernelPKfS0_PfiiiE2Bs[8192];
	ld.param.u64 	%rd13, [_Z25matmul_regblock_f4_kernelPKfS0_Pfiii_param_0];
	ld.param.u64 	%rd14, [_Z25matmul_regblock_f4_kernelPKfS0_Pfiii_param_1];
	ld.param.u64 	%rd15, [_Z25matmul_regblock_f4_kernelPKfS0_Pfiii_param_2];
	ld.param.u32 	%r27, [_Z25matmul_regblock_f4_kernelPKfS0_Pfiii_param_3];
	ld.param.u32 	%r28, [_Z25matmul_regblock_f4_kernelPKfS0_Pfiii_param_4];
	ld.param.u32 	%r29, [_Z25matmul_regblock_f4_kernelPKfS0_Pfiii_param_5];
	cvta.to.global.u64 	%rd1, %rd15;
	mov.u32 	%r30, %ctaid.x;
	mov.u32 	%r31, %ctaid.y;
	mov.u32 	%r1, %tid.x;
	mov.u32 	%r2, %tid.y;
	shl.b32 	%r3, %r31, 6;
	shl.b32 	%r32, %r30, 6;
	shl.b32 	%r4, %r2, 2;
	shl.b32 	%r33, %r1, 2;
	add.s32 	%r5, %r3, %r4;
	add.s32 	%r6, %r32, %r33;
	setp.lt.s32 	%p3, %r28, 1;
	mov.f32 	%f1341, 0f00000000;
	mov.f32 	%f1342, %f1341;
	mov.f32 	%f1343, %f1341;
	mov.f32 	%f1344, %f1341;
	mov.f32 	%f1345, %f1341;
	mov.f32 	%f1346, %f1341;
	mov.f32 	%f1347, %f1341;
	mov.f32 	%f1348, %f1341;
	mov.f32 	%f1349, %f1341;
	mov.f32 	%f1350, %f1341;
	mov.f32 	%f1351, %f1341;
	mov.f32 	%f1352, %f1341;
	mov.f32 	%f1353, %f1341;
	mov.f32 	%f1354, %f1341;
	mov.f32 	%f1355, %f1341;
	mov.f32 	%f1356, %f1341;
	@%p3 bra 	$L__BB0_530;
	add.s32 	%r35, %r28, 31;
	shr.u32 	%r7, %r35, 5;
	shl.b32 	%r36, %r1, 4;
	mov.u32 	%r37, _ZZ25matmul_regblock_f4_kernelPKfS0_PfiiiE2Bs;
	add.s32 	%r8, %r37, %r36;
	setp.gt.u32 	%p4, %r1, 15;
	add.s32 	%r39, %r6, 3;
	setp.ge.s32 	%p5, %r39, %r29;
	or.pred  	%p1, %p4, %p5;
	shl.b32 	%r40, %r4, 7;
	mov.u32 	%r41, _ZZ25matmul_regblock_f4_kernelPKfS0_PfiiiE2As;
	add.s32 	%r9, %r41, %r40;
	add.s32 	%r10, %r2, %r3;
	mul.wide.u32 	%rd2, %r28, %r10;
	mul.wide.u32 	%rd3, %r28, 64;
	cvta.to.global.u64 	%rd4, %rd14;
	cvta.to.global.u64 	%rd5, %rd13;
	mov.b32 	%r66, 0;
	mov.f32 	%f1341, 0f00000000;
	cvt.u64.u32 	%rd20, %r6;
$L__BB0_2:
	setp.gt.u32 	%p6, %r2, 63;
	shl.b32 	%r12, %r66, 5;
	@%p6 bra 	$L__BB0_10;
	shl.b32 	%r42, %r2, 7;
	shl.b32 	%r44, %r1, 4;
	add.s32 	%r45, %r42, %r44;
	mov.u32 	%r46, _ZZ25matmul_regblock_f4_kernelPKfS0_PfiiiE2As;
	add.s32 	%r68, %r46, %r45;
	setp.gt.u32 	%p7, %r1, 7;
	shl.b32 	%r47, %r1, 2;
	add.s32 	%r48, %r47, %r12;
	add.s32 	%r49, %r48, 3;
	setp.ge.s32 	%p8, %r49, %r28;
	cvt.u64.u32 	%rd16, %r48;
	or.pred  	%p2, %p7, %p8;
	add.s64 	%rd17, %rd2, %rd16;
	shl.b64 	%rd18, %rd17, 2;
	add.s64 	%rd40, %rd5, %rd18;
	mov.u32 	%r67, %r10;
	mov.u32 	%r69, %r2;
$L__BB0_4:
	mov.u32 	%r16, %r69;
	setp.lt.s32 	%p9, %r67, %r27;
	@%p9 bra 	$L__BB0_7;
	setp.lt.u32 	%p10, %r1, 8;
	@%p10 bra 	$L__BB0_6;
	bra.uni 	$L__BB0_9;
$L__BB0_6:
	mov.f32 	%f1059, 0f00000000;
	st.shared.v4.f32 	[%r68], {%f1059, %f1059, %f1059, %f1059};
	bra.uni 	$L__BB0_9;
$L__BB0_7:
	@%p2 bra 	$L__BB0_9;
	ld.global.nc.v4.f32 	{%f1060, %f1061, %f1062, %f1063}, [%rd40];
	st.shared.v4.f32 	[%r68], {%f1060, %f1061, %f1062, %f1063};
$L__BB0_9:
	add.s32 	%r69, %r16, 16;
	add.s32 	%r68, %r68, 2048;
	add.s64 	%rd40, %rd40, %rd3;
	add.s32 	%r67, %r67, 16;
	setp.lt.u32 	%p11, %r16, 48;
	@%p11 bra 	$L__BB0_4;
$L__BB0_10:
	setp.gt.u32 	%p12, %r2, 31;
	mov.u32 	%r70, %r2;
	@%p12 bra 	$L__BB0_17;
$L__BB0_11:
	mov.u32 	%r20, %r70;
	add.s32 	%r21, %r20, %r12;
	setp.lt.s32 	%p13, %r21, %r28;
	@%p13 bra 	$L__BB0_14;
	setp.lt.u32 	%p14, %r1, 16;
	@%p14 bra 	$L__BB0_13;
	bra.uni 	$L__BB0_16;
$L__BB0_13:
	shl.b32 	%r50, %r20, 8;
	add.s32 	%r51, %r8, %r50;
	mov.f32 	%f1064, 0f00000000;
	st.shared.v4.f32 	[%r51], {%f1064, %f1064, %f1064, %f1064};
	bra.uni 	$L__BB0_16;
$L__BB0_14:
	@%p1 bra 	$L__BB0_16;
	mul.wide.u32 	%rd19, %r21, %r29;
	add.s64 	%rd21, %rd19, %rd20;
	shl.b64 	%rd22, %rd21, 2;
	add.s64 	%rd23, %rd4, %rd22;
	ld.global.nc.v4.f32 	{%f1065, %f1066, %f1067, %f1068}, [%rd23];
	shl.b32 	%r52, %r20, 8;
	add.s32 	%r53, %r8, %r52;
	st.shared.v4.f32 	[%r53], {%f1065, %f1066, %f1067, %f1068};
$L__BB0_16:
	add.s32 	%r70, %r20, 16;
	setp.lt.u32 	%p15, %r20, 16;
	@%p15 bra 	$L__BB0_11;
$L__BB0_17:
	setp.gt.u32 	%p16, %r2, 15;
	bar.sync 	0;
	mov.f32 	%f1357, 0f00000000;
	@%p16 bra 	$L__BB0_19;
	ld.shared.f32 	%f1357, [%r9];
$L__BB0_19:
	mov.f32 	%f1358, 0f00000000;
	@%p16 bra 	$L__BB0_21;
	ld.shared.f32 	%f1358, [%r9+128];
$L__BB0_21:
	mov.f32 	%f1359, 0f00000000;
	@%p16 bra 	$L__BB0_23;
	ld.shared.f32 	%f1359, [%r9+256];
$L__BB0_23:
	mov.f32 	%f1360, 0f00000000;
	@%p16 bra 	$L__BB0_25;
	ld.shared.f32 	%f1360, [%r9+384];
$L__BB0_25:
	mov.f32 	%f1361, 0f00000000;
	@%p4 bra 	$L__BB0_27;
	ld.shared.f32 	%f1361, [%r8];
$L__BB0_27:
	mov.f32 	%f1362, 0f00000000;
	@%p4 bra 	$L__BB0_29;
	ld.shared.f32 	%f1362, [%r8+4];
$L__BB0_29:
	mov.f32 	%f1363, 0f00000000;
	@%p4 bra 	$L__BB0_31;
	ld.shared.f32 	%f1363, [%r8+8];
$L__BB0_31:
	mov.f32 	%f1364, 0f00000000;
	@%p4 bra 	$L__BB0_33;
	ld.shared.f32 	%f1364, [%r8+12];
$L__BB0_33:
	fma.rn.f32 	%f49, %f1357, %f1361, %f1356;
	fma.rn.f32 	%f50, %f1357, %f1362, %f1355;
	fma.rn.f32 	%f51, %f1357, %f1363, %f1354;
	fma.rn.f32 	%f52, %f1357, %f1364, %f1353;
	fma.rn.f32 	%f53, %f1358, %f1361, %f1352;
	fma.rn.f32 	%f54, %f1358, %f1362, %f1351;
	fma.rn.f32 	%f55, %f1358, %f1363, %f1350;
	fma.rn.f32 	%f56, %f1358, %f1364, %f1349;
	fma.rn.f32 	%f57, %f1359, %f1361, %f1348;
	fma.rn.f32 	%f58, %f1359, %f1362, %f1347;
	fma.rn.f32 	%f59, %f1359, %f1363, %f1346;
	fma.rn.f32 	%f60, %f1359, %f1364, %f1345;
	fma.rn.f32 	%f61, %f1360, %f1361, %f1344;
	fma.rn.f32 	%f62, %f1360, %f1362, %f1343;
	fma.rn.f32 	%f63, %f1360, %f1363, %f1342;
	fma.rn.f32 	%f64, %f1360, %f1364, %f1341;
	mov.f32 	%f1365, 0f00000000;
	@%p16 bra 	$L__BB0_35;
	ld.shared.f32 	%f1365, [%r9+4];
$L__BB0_35:
	mov.f32 	%f1366, 0f00000000;
	@%p16 bra 	$L__BB0_37;
	ld.shared.f32 	%f1366, [%r9+132];
$L__BB0_37:
	mov.f32 	%f1367, 0f00000000;
	@%p16 bra 	$L__BB0_39;
	ld.shared.f32 	%f1367, [%r9+260];
$L__BB0_39:
	mov.f32 	%f1368, 0f00000000;
	@%p16 bra 	$L__BB0_41;
	ld.shared.f32 	%f1368, [%r9+388];
$L__BB0_41:
	mov.f32 	%f1369, 0f00000000;
	@%p4 bra 	$L__BB0_43;
	ld.shared.f32 	%f1369, [%r8+256];
$L__BB0_43:
	mov.f32 	%f1370, 0f00000000;
	@%p4 bra 	$L__BB0_45;
	ld.shared.f32 	%f1370, [%r8+260];
$L__BB0_45:
	mov.f32 	%f1371, 0f00000000;
	@%p4 bra 	$L__BB0_47;
	ld.shared.f32 	%f1371, [%r8+264];
$L__BB0_47:
	mov.f32 	%f1372, 0f00000000;
	@%p4 bra 	$L__BB0_49;
	ld.shared.f32 	%f1372, [%r8+268];
$L__BB0_49:
	fma.rn.f32 	%f81, %f1365, %f1369, %f49;
	fma.rn.f32 	%f82, %f1365, %f1370, %f50;
	fma.rn.f32 	%f83, %f1365, %f1371, %f51;
	fma.rn.f32 	%f84, %f1365, %f1372, %f52;
	fma.rn.f32 	%f85, %f1366, %f1369, %f53;
	fma.rn.f32 	%f86, %f1366, %f1370, %f54;
	fma.rn.f32 	%f87, %f1366, %f1371, %f55;
	fma.rn.f32 	%f88, %f1366, %f1372, %f56;
	fma.rn.f32 	%f89, %f1367, %f1369, %f57;
	fma.rn.f32 	%f90, %f1367, %f1370, %f58;
	fma.rn.f32 	%f91, %f1367, %f1371, %f59;
	fma.rn.f32 	%f92, %f1367, %f1372, %f60;
	fma.rn.f32 	%f93, %f1368, %f1369, %f61;
	fma.rn.f32 	%f94, %f1368, %f1370, %f62;
	fma.rn.f32 	%f95, %f1368, %f1371, %f63;
	fma.rn.f32 	%f96, %f1368, %f1372, %f64;
	mov.f32 	%f1373, 0f00000000;
	@%p16 bra 	$L__BB0_51;
	ld.shared.f32 	%f1373, [%r9+8];
$L__BB0_51:
	mov.f32 	%f1374, 0f00000000;
	@%p16 bra 	$L__BB0_53;
	ld.shared.f32 	%f1374, [%r9+136];
$L__BB0_53:
	mov.f32 	%f1375, 0f00000000;
	@%p16 bra 	$L__BB0_55;
	ld.shared.f32 	%f1375, [%r9+264];
$L__BB0_55:
	mov.f32 	%f1376, 0f00000000;
	@%p16 bra 	$L__BB0_57;
	ld.shared.f32 	%f1376, [%r9+392];
$L__BB0_57:
	mov.f32 	%f1377, 0f00000000;
	@%p4 bra 	$L__BB0_59;
	ld.shared.f32 	%f1377, [%r8+512];
$L__BB0_59:
	mov.f32 	%f1378, 0f00000000;
	@%p4 bra 	$L__BB0_61;
	ld.shared.f32 	%f1378, [%r8+516];
$L__BB0_61:
	mov.f32 	%f1379, 0f00000000;
	@%p4 bra 	$L__BB0_63;
	ld.shared.f32 	%f1379, [%r8+520];
$L__BB0_63:
	mov.f32 	%f1380, 0f00000000;
	@%p4 bra 	$L__BB0_65;
	ld.shared.f32 	%f1380, [%r8+524];
$L__BB0_65:
	fma.rn.f32 	%f113, %f1373, %f1377, %f81;
	fma.rn.f32 	%f114, %f1373, %f1378, %f82;
	fma.rn.f32 	%f115, %f1373, %f1379, %f83;
	fma.rn.f32 	%f116, %f1373, %f1380, %f84;
	fma.rn.f32 	%f117, %f1374, %f1377, %f85;
	fma.rn.f32 	%f118, %f1374, %f1378, %f86;
	fma.rn.f32 	%f119, %f1374, %f1379, %f87;
	fma.rn.f32 	%f120, %f1374, %f1380, %f88;
	fma.rn.f32 	%f121, %f1375, %f1377, %f89;
	fma.rn.f32 	%f122, %f1375, %f1378, %f90;
	fma.rn.f32 	%f123, %f1375, %f1379, %f91;
	fma.rn.f32 	%f124, %f1375, %f1380, %f92;
	fma.rn.f32 	%f125, %f1376, %f1377, %f93;
	fma.rn.f32 	%f126, %f1376, %f1378, %f94;
	fma.rn.f32 	%f127, %f1376, %f1379, %f95;
	fma.rn.f32 	%f128, %f1376, %f1380, %f96;
	mov.f32 	%f1381, 0f00000000;
	@%p16 bra 	$L__BB0_67;
	ld.shared.f32 	%f1381, [%r9+12];
$L__BB0_67:
	mov.f32 	%f1382, 0f00000000;
	@%p16 bra 	$L__BB0_69;
	ld.shared.f32 	%f1382, [%r9+140];
$L__BB0_69:
	mov.f32 	%f1383, 0f00000000;
	@%p16 bra 	$L__BB0_71;
	ld.shared.f32 	%f1383, [%r9+268];
$L__BB0_71:
	mov.f32 	%f1384, 0f00000000;
	@%p16 bra 	$L__BB0_73;
	ld.shared.f32 	%f1384, [%r9+396];
$L__BB0_73:
	mov.f32 	%f1385, 0f00000000;
	@%p4 bra 	$L__BB0_75;
	ld.shared.f32 	%f1385, [%r8+768];
$L__BB0_75:
	mov.f32 	%f1386, 0f00000000;
	@%p4 bra 	$L__BB0_77;
	ld.shared.f32 	%f1386, [%r8+772];
$L__BB0_77:
	mov.f32 	%f1387, 0f00000000;
	@%p4 bra 	$L__BB0_79;
	ld.shared.f32 	%f1387, [%r8+776];
$L__BB0_79:
	mov.f32 	%f1388, 0f00000000;
	@%p4 bra 	$L__BB0_81;
	ld.shared.f32 	%f1388, [%r8+780];
$L__BB0_81:
	fma.rn.f32 	%f145, %f1381, %f1385, %f113;
	fma.rn.f32 	%f146, %f1381, %f1386, %f114;
	fma.rn.f32 	%f147, %f1381, %f1387, %f115;
	fma.rn.f32 	%f148, %f1381, %f1388, %f116;
	fma.rn.f32 	%f149, %f1382, %f1385, %f117;
	fma.rn.f32 	%f150, %f1382, %f1386, %f118;
	fma.rn.f32 	%f151, %f1382, %f1387, %f119;
	fma.rn.f32 	%f152, %f1382, %f1388, %f120;
	fma.rn.f32 	%f153, %f1383, %f1385, %f121;
	fma.rn.f32 	%f154, %f1383, %f1386, %f122;
	fma.rn.f32 	%f155, %f1383, %f1387, %f123;
	fma.rn.f32 	%f156, %f1383, %f1388, %f124;
	fma.rn.f32 	%f157, %f1384, %f1385, %f125;
	fma.rn.f32 	%f158, %f1384, %f1386, %f126;
	fma.rn.f32 	%f159, %f1384, %f1387, %f127;
	fma.rn.f32 	%f160, %f1384, %f1388, %f128;
	mov.f32 	%f1389, 0f00000000;
	@%p16 bra 	$L__BB0_83;
	ld.shared.f32 	%f1389, [%r9+16];
$L__BB0_83:
	mov.f32 	%f1390, 0f00000000;
	@%p16 bra 	$L__BB0_85;
	ld.shared.f32 	%f1390, [%r9+144];
$L__BB0_85:
	mov.f32 	%f1391, 0f00000000;
	@%p16 bra 	$L__BB0_87;
	ld.shared.f32 	%f1391, [%r9+272];
$L__BB0_87:
	mov.f32 	%f1392, 0f00000000;
	@%p16 bra 	$L__BB0_89;
	ld.shared.f32 	%f1392, [%r9+400];
$L__BB0_89:
	mov.f32 	%f1393, 0f00000000;
	@%p4 bra 	$L__BB0_91;
	ld.shared.f32 	%f1393, [%r8+1024];
$L__BB0_91:
	mov.f32 	%f1394, 0f00000000;
	@%p4 bra 	$L__BB0_93;
	ld.shared.f32 	%f1394, [%r8+1028];
$L__BB0_93:
	mov.f32 	%f1395, 0f00000000;
	@%p4 bra 	$L__BB0_95;
	ld.shared.f32 	%f1395, [%r8+1032];
$L__BB0_95:
	mov.f32 	%f1396, 0f00000000;
	@%p4 bra 	$L__BB0_97;
	ld.shared.f32 	%f1396, [%r8+1036];
$L__BB0_97:
	fma.rn.f32 	%f177, %f1389, %f1393, %f145;
	fma.rn.f32 	%f178, %f1389, %f1394, %f146;
	fma.rn.f32 	%f179, %f1389, %f1395, %f147;
	fma.rn.f32 	%f180, %f1389, %f1396, %f148;
	fma.rn.f32 	%f181, %f1390, %f1393, %f149;
	fma.rn.f32 	%f182, %f1390, %f1394, %f150;
	fma.rn.f32 	%f183, %f1390, %f1395, %f151;
	fma.rn.f32 	%f184, %f1390, %f1396, %f152;
	fma.rn.f32 	%f185, %f1391, %f1393, %f153;
	fma.rn.f32 	%f186, %f1391, %f1394, %f154;
	fma.rn.f32 	%f187, %f1391, %f1395, %f155;
	fma.rn.f32 	%f188, %f1391, %f1396, %f156;
	fma.rn.f32 	%f189, %f1392, %f1393, %f157;
	fma.rn.f32 	%f190, %f1392, %f1394, %f158;
	fma.rn.f32 	%f191, %f1392, %f1395, %f159;
	fma.rn.f32 	%f192, %f1392, %f1396, %f160;
	mov.f32 	%f1397, 0f00000000;
	@%p16 bra 	$L__BB0_99;
	ld.shared.f32 	%f1397, [%r9+20];
$L__BB0_99:
	mov.f32 	%f1398, 0f00000000;
	@%p16 bra 	$L__BB0_101;
	ld.shared.f32 	%f1398, [%r9+148];
$L__BB0_101:
	mov.f32 	%f1399, 0f00000000;
	@%p16 bra 	$L__BB0_103;
	ld.shared.f32 	%f1399, [%r9+276];
$L__BB0_103:
	mov.f32 	%f1400, 0f00000000;
	@%p16 bra 	$L__BB0_105;
	ld.shared.f32 	%f1400, [%r9+404];
$L__BB0_105:
	mov.f32 	%f1401, 0f00000000;
	@%p4 bra 	$L__BB0_107;
	ld.shared.f32 	%f1401, [%r8+1280];
$L__BB0_107:
	mov.f32 	%f1402, 0f00000000;
	@%p4 bra 	$L__BB0_109;
	ld.shared.f32 	%f1402, [%r8+1284];
$L__BB0_109:
	mov.f32 	%f1403, 0f00000000;
	@%p4 bra 	$L__BB0_111;
	ld.shared.f32 	%f1403, [%r8+1288];
$L__BB0_111:
	mov.f32 	%f1404, 0f00000000;
	@%p4 bra 	$L__BB0_113;
	ld.shared.f32 	%f1404, [%r8+1292];
$L__BB0_113:
	fma.rn.f32 	%f209, %f1397, %f1401, %f177;
	fma.rn.f32 	%f210, %f1397, %f1402, %f178;
	fma.rn.f32 	%f211, %f1397, %f1403, %f179;
	fma.rn.f32 	%f212, %f1397, %f1404, %f180;
	fma.rn.f32 	%f213, %f1398, %f1401, %f181;
	fma.rn.f32 	%f214, %f1398, %f1402, %f182;
	fma.rn.f32 	%f215, %f1398, %f1403, %f183;
	fma.rn.f32 	%f216, %f1398, %f1404, %f184;
	fma.rn.f32 	%f217, %f1399, %f1401, %f185;
	fma.rn.f32 	%f218, %f1399, %f1402, %f186;
	fma.rn.f32 	%f219, %f1399, %f1403, %f187;
	fma.rn.f32 	%f220, %f1399, %f1404, %f188;
	fma.rn.f32 	%f221, %f1400, %f1401, %f189;
	fma.rn.f32 	%f222, %f1400, %f1402, %f190;
	fma.rn.f32 	%f223, %f1400, %f1403, %f191;
	fma.rn.f32 	%f224, %f1400, %f1404, %f192;
	mov.f32 	%f1405, 0f00000000;
	@%p16 bra 	$L__BB0_115;
	ld.shared.f32 	%f1405, [%r9+24];
$L__BB0_115:
	mov.f32 	%f1406, 0f00000000;
	@%p16 bra 	$L__BB0_117;
	ld.shared.f32 	%f1406, [%r9+152];
$L__BB0_117:
	mov.f32 	%f1407, 0f00000000;
	@%p16 bra 	$L__BB0_119;
	ld.shared.f32 	%f1407, [%r9+280];
$L__BB0_119:
	mov.f32 	%f1408, 0f00000000;
	@%p16 bra 	$L__BB0_121;
	ld.shared.f32 	%f1408, [%r9+408];
$L__BB0_121:
	mov.f32 	%f1409, 0f00000000;
	@%p4 bra 	$L__BB0_123;
	ld.shared.f32 	%f1409, [%r8+1536];
$L__BB0_123:
	mov.f32 	%f1410, 0f00000000;
	@%p4 bra 	$L__BB0_125;
	ld.shared.f32 	%f1410, [%r8+1540];
$L__BB0_125:
	mov.f32 	%f1411, 0f00000000;
	@%p4 bra 	$L__BB0_127;
	ld.shared.f32 	%f1411, [%r8+1544];
$L__BB0_127:
	mov.f32 	%f1412, 0f00000000;
	@%p4 bra 	$L__BB0_129;
	ld.shared.f32 	%f1412, [%r8+1548];
$L__BB0_129:
	fma.rn.f32 	%f241, %f1405, %f1409, %f209;
	fma.rn.f32 	%f242, %f1405, %f1410, %f210;
	fma.rn.f32 	%f243, %f1405, %f1411, %f211;
	fma.rn.f32 	%f244, %f1405, %f1412, %f212;
	fma.rn.f32 	%f245, %f1406, %f1409, %f213;
	fma.rn.f32 	%f246, %f1406, %f1410, %f214;
	fma.rn.f32 	%f247, %f1406, %f1411, %f215;
	fma.rn.f32 	%f248, %f1406, %f1412, %f216;
	fma.rn.f32 	%f249, %f1407, %f1409, %f217;
	fma.rn.f32 	%f250, %f1407, %f1410, %f218;
	fma.rn.f32 	%f251, %f1407, %f1411, %f219;
	fma.rn.f32 	%f252, %f1407, %f1412, %f220;
	fma.rn.f32 	%f253, %f1408, %f1409, %f221;
	fma.rn.f32 	%f254, %f1408, %f1410, %f222;
	fma.rn.f32 	%f255, %f1408, %f1411, %f223;
	fma.rn.f32 	%f256, %f1408, %f1412, %f224;
	mov.f32 	%f1413, 0f00000000;
	@%p16 bra 	$L__BB0_131;
	ld.shared.f32 	%f1413, [%r9+28];
$L__BB0_131:
	mov.f32 	%f1414, 0f00000000;
	@%p16 bra 	$L__BB0_133;
	ld.shared.f32 	%f1414, [%r9+156];
$L__BB0_133:
	mov.f32 	%f1415, 0f00000000;
	@%p16 bra 	$L__BB0_135;
	ld.shared.f32 	%f1415, [%r9+284];
$L__BB0_135:
	mov.f32 	%f1416, 0f00000000;
	@%p16 bra 	$L__BB0_137;
	ld.shared.f32 	%f1416, [%r9+412];
$L__BB0_137:
	mov.f32 	%f1417, 0f00000000;
	@%p4 bra 	$L__BB0_139;
	ld.shared.f32 	%f1417, [%r8+1792];
$L__BB0_139:
	mov.f32 	%f1418, 0f00000000;
	@%p4 bra 	$L__BB0_141;
	ld.shared.f32 	%f1418, [%r8+1796];
$L__BB0_141:
	mov.f32 	%f1419, 0f00000000;
	@%p4 bra 	$L__BB0_143;
	ld.shared.f32 	%f1419, [%r8+1800];
$L__BB0_143:
	mov.f32 	%f1420, 0f00000000;
	@%p4 bra 	$L__BB0_145;
	ld.shared.f32 	%f1420, [%r8+1804];
$L__BB0_145:
	fma.rn.f32 	%f273, %f1413, %f1417, %f241;
	fma.rn.f32 	%f274, %f1413, %f1418, %f242;
	fma.rn.f32 	%f275, %f1413, %f1419, %f243;
	fma.rn.f32 	%f276, %f1413, %f1420, %f244;
	fma.rn.f32 	%f277, %f1414, %f1417, %f245;
	fma.rn.f32 	%f278, %f1414, %f1418, %f246;
	fma.rn.f32 	%f279, %f1414, %f1419, %f247;
	fma.rn.f32 	%f280, %f1414, %f1420, %f248;
	fma.rn.f32 	%f281, %f1415, %f1417, %f249;
	fma.rn.f32 	%f282, %f1415, %f1418, %f250;
	fma.rn.f32 	%f283, %f1415, %f1419, %f251;
	fma.rn.f32 	%f284, %f1415, %f1420, %f252;
	fma.rn.f32 	%f285, %f1416, %f1417, %f253;
	fma.rn.f32 	%f286, %f1416, %f1418, %f254;
	fma.rn.f32 	%f287, %f1416, %f1419, %f255;
	fma.rn.f32 	%f288, %f1416, %f1420, %f256;
	mov.f32 	%f1421, 0f00000000;
	@%p16 bra 	$L__BB0_147;
	ld.shared.f32 	%f1421, [%r9+32];
$L__BB0_147:
	mov.f32 	%f1422, 0f00000000;
	@%p16 bra 	$L__BB0_149;
	ld.shared.f32 	%f1422, [%r9+160];
$L__BB0_149:
	mov.f32 	%f1423, 0f00000000;
	@%p16 bra 	$L__BB0_151;
	ld.shared.f32 	%f1423, [%r9+288];
$L__BB0_151:
	mov.f32 	%f1424, 0f00000000;
	@%p16 bra 	$L__BB0_153;
	ld.shared.f32 	%f1424, [%r9+416];
$L__BB0_153:
	mov.f32 	%f1425, 0f00000000;
	@%p4 bra 	$L__BB0_155;
	ld.shared.f32 	%f1425, [%r8+2048];
$L__BB0_155:
	mov.f32 	%f1426, 0f00000000;
	@%p4 bra 	$L__BB0_157;
	ld.shared.f32 	%f1426, [%r8+2052];
$L__BB0_157:
	mov.f32 	%f1427, 0f00000000;
	@%p4 bra 	$L__BB0_159;
	ld.shared.f32 	%f1427, [%r8+2056];
$L__BB0_159:
	mov.f32 	%f1428, 0f00000000;
	@%p4 bra 	$L__BB0_161;
	ld.shared.f32 	%f1428, [%r8+2060];
$L__BB0_161:
	fma.rn.f32 	%f305, %f1421, %f1425, %f273;
	fma.rn.f32 	%f306, %f1421, %f1426, %f274;
	fma.rn.f32 	%f307, %f1421, %f1427, %f275;
	fma.rn.f32 	%f308, %f1421, %f1428, %f276;
	fma.rn.f32 	%f309, %f1422, %f1425, %f277;
	fma.rn.f32 	%f310, %f1422, %f1426, %f278;
	fma.rn.f32 	%f311, %f1422, %f1427, %f279;
	fma.rn.f32 	%f312, %f1422, %f1428, %f280;
	fma.rn.f32 	%f313, %f1423, %f1425, %f281;
	fma.rn.f32 	%f314, %f1423, %f1426, %f282;
	fma.rn.f32 	%f315, %f1423, %f1427, %f283;
	fma.rn.f32 	%f316, %f1423, %f1428, %f284;
	fma.rn.f32 	%f317, %f1424, %f1425, %f285;
	fma.rn.f32 	%f318, %f1424, %f1426, %f286;
	fma.rn.f32 	%f319, %f1424, %f1427, %f287;
	fma.rn.f32 	%f320, %f1424, %f1428, %f288;
	mov.f32 	%f1429, 0f00000000;
	@%p16 bra 	$L__BB0_163;
	ld.shared.f32 	%f1429, [%r9+36];
$L__BB0_163:
	mov.f32 	%f1430, 0f00000000;
	@%p16 bra 	$L__BB0_165;
	ld.shared.f32 	%f1430, [%r9+164];
$L__BB0_165:
	mov.f32 	%f1431, 0f00000000;
	@%p16 bra 	$L__BB0_167;
	ld.shared.f32 	%f1431, [%r9+292];
$L__BB0_167:
	mov.f32 	%f1432, 0f00000000;
	@%p16 bra 	$L__BB0_169;
	ld.shared.f32 	%f1432, [%r9+420];
$L__BB0_169:
	mov.f32 	%f1433, 0f00000000;
	@%p4 bra 	$L__BB0_171;
	ld.shared.f32 	%f1433, [%r8+2304];
$L__BB0_171:
	mov.f32 	%f1434, 0f00000000;
	@%p4 bra 	$L__BB0_173;
	ld.shared.f32 	%f1434, [%r8+2308];
$L__BB0_173:
	mov.f32 	%f1435, 0f00000000;
	@%p4 bra 	$L__BB0_175;
	ld.shared.f32 	%f1435, [%r8+2312];
$L__BB0_175:
	mov.f32 	%f1436, 0f00000000;
	@%p4 bra 	$L__BB0_177;
	ld.shared.f32 	%f1436, [%r8+2316];
$L__BB0_177:
	fma.rn.f32 	%f337, %f1429, %f1433, %f305;
	fma.rn.f32 	%f338, %f1429, %f1434, %f306;
	fma.rn.f32 	%f339, %f1429, %f1435, %f307;
	fma.rn.f32 	%f340, %f1429, %f1436, %f308;
	fma.rn.f32 	%f341, %f1430, %f1433, %f309;
	fma.rn.f32 	%f342, %f1430, %f1434, %f310;
	fma.rn.f32 	%f343, %f1430, %f1435, %f311;
	fma.rn.f32 	%f344, %f1430, %f1436, %f312;
	fma.rn.f32 	%f345, %f1431, %f1433, %f313;
	fma.rn.f32 	%f346, %f1431, %f1434, %f314;
	fma.rn.f32 	%f347, %f1431, %f1435, %f315;
	fma.rn.f32 	%f348, %f1431, %f1436, %f316;
	fma.rn.f32 	%f349, %f1432, %f1433, %f317;
	fma.rn.f32 	%f350, %f1432, %f1434, %f318;
	fma.rn.f32 	%f351, %f1432, %f1435, %f319;
	fma.rn.f32 	%f352, %f1432, %f1436, %f320;
	mov.f32 	%f1437, 0f00000000;
	@%p16 bra 	$L__BB0_179;
	ld.shared.f32 	%f1437, [%r9+40];
$L__BB0_179:
	mov.f32 	%f1438, 0f00000000;
	@%p16 bra 	$L__BB0_181;
	ld.shared.f32 	%f1438, [%r9+168];
$L__BB0_181:
	mov.f32 	%f1439, 0f00000000;
	@%p16 bra 	$L__BB0_183;
	ld.shared.f32 	%f1439, [%r9+296];
$L__BB0_183:
	mov.f32 	%f1440, 0f00000000;
	@%p16 bra 	$L__BB0_185;
	ld.shared.f32 	%f1440, [%r9+424];
$L__BB0_185:
	mov.f32 	%f1441, 0f00000000;
	@%p4 bra 	$L__BB0_187;
	ld.shared.f32 	%f1441, [%r8+2560];
$L__BB0_187:
	mov.f32 	%f1442, 0f00000000;
	@%p4 bra 	$L__BB0_189;
	ld.shared.f32 	%f1442, [%r8+2564];
$L__BB0_189:
	mov.f32 	%f1443, 0f00000000;
	@%p4 bra 	$L__BB0_191;
	ld.shared.f32 	%f1443, [%r8+2568];
$L__BB0_191:
	mov.f32 	%f1444, 0f00000000;
	@%p4 bra 	$L__BB0_193;
	ld.shared.f32 	%f1444, [%r8+2572];
$L__BB0_193:
	fma.rn.f32 	%f369, %f1437, %f1441, %f337;
	fma.rn.f32 	%f370, %f1437, %f1442, %f338;
	fma.rn.f32 	%f371, %f1437, %f1443, %f339;
	fma.rn.f32 	%f372, %f1437, %f1444, %f340;
	fma.rn.f32 	%f373, %f1438, %f1441, %f341;
	fma.rn.f32 	%f374, %f1438, %f1442, %f342;
	fma.rn.f32 	%f375, %f1438, %f1443, %f343;
	fma.rn.f32 	%f376, %f1438, %f1444, %f344;
	fma.rn.f32 	%f377, %f1439, %f1441, %f345;
	fma.rn.f32 	%f378, %f1439, %f1442, %f346;
	fma.rn.f32 	%f379, %f1439, %f1443, %f347;
	fma.rn.f32 	%f380, %f1439, %f1444, %f348;
	fma.rn.f32 	%f381, %f1440, %f1441, %f349;
	fma.rn.f32 	%f382, %f1440, %f1442, %f350;
	fma.rn.f32 	%f383, %f1440, %f1443, %f351;
	fma.rn.f32 	%f384, %f1440, %f1444, %f352;
	mov.f32 	%f1445, 0f00000000;
	@%p16 bra 	$L__BB0_195;
	ld.shared.f32 	%f1445, [%r9+44];
$L__BB0_195:
	mov.f32 	%f1446, 0f00000000;
	@%p16 bra 	$L__BB0_197;
	ld.shared.f32 	%f1446, [%r9+172];
$L__BB0_197:
	mov.f32 	%f1447, 0f00000000;
	@%p16 bra 	$L__BB0_199;
	ld.shared.f32 	%f1447, [%r9+300];
$L__BB0_199:
	mov.f32 	%f1448, 0f00000000;
	@%p16 bra 	$L__BB0_201;
	ld.shared.f32 	%f1448, [%r9+428];
$L__BB0_201:
	mov.f32 	%f1449, 0f00000000;
	@%p4 bra 	$L__BB0_203;
	ld.shared.f32 	%f1449, [%r8+2816];
$L__BB0_203:
	mov.f32 	%f1450, 0f00000000;
	@%p4 bra 	$L__BB0_205;
	ld.shared.f32 	%f1450, [%r8+2820];
$L__BB0_205:
	mov.f32 	%f1451, 0f00000000;
	@%p4 bra 	$L__BB0_207;
	ld.shared.f32 	%f1451, [%r8+2824];
$L__BB0_207:
	mov.f32 	%f1452, 0f00000000;
	@%p4 bra 	$L__BB0_209;
	ld.shared.f32 	%f1452, [%r8+2828];
$L__BB0_209:
	fma.rn.f32 	%f401, %f1445, %f1449, %f369;
	fma.rn.f32 	%f402, %f1445, %f1450, %f370;
	fma.rn.f32 	%f403, %f1445, %f1451, %f371;
	fma.rn.f32 	%f404, %f1445, %f1452, %f372;
	fma.rn.f32 	%f405, %f1446, %f1449, %f373;
	fma.rn.f32 	%f406, %f1446, %f1450, %f374;
	fma.rn.f32 	%f407, %f1446, %f1451, %f375;
	fma.rn.f32 	%f408, %f1446, %f1452, %f376;
	fma.rn.f32 	%f409, %f1447, %f1449, %f377;
	fma.rn.f32 	%f410, %f1447, %f1450, %f378;
	fma.rn.f32 	%f411, %f1447, %f1451, %f379;
	fma.rn.f32 	%f412, %f1447, %f1452, %f380;
	fma.rn.f32 	%f413, %f1448, %f1449, %f381;
	fma.rn.f32 	%f414, %f1448, %f1450, %f382;
	fma.rn.f32 	%f415, %f1448, %f1451, %f383;
	fma.rn.f32 	%f416, %f1448, %f1452, %f384;
	mov.f32 	%f1453, 0f00000000;
	@%p16 bra 	$L__BB0_211;
	ld.shared.f32 	%f1453, [%r9+48];
$L__BB0_211:
	mov.f32 	%f1454, 0f00000000;
	@%p16 bra 	$L__BB0_213;
	ld.shared.f32 	%f1454, [%r9+176];
$L__BB0_213:
	mov.f32 	%f1455, 0f00000000;
	@%p16 bra 	$L__BB0_215;
	ld.shared.f32 	%f1455, [%r9+304];
$L__BB0_215:
	mov.f32 	%f1456, 0f00000000;
	@%p16 bra 	$L__BB0_217;
	ld.shared.f32 	%f1456, [%r9+432];
$L__BB0_217:
	mov.f32 	%f1457, 0f00000000;
	@%p4 bra 	$L__BB0_219;
	ld.shared.f32 	%f1457, [%r8+3072];
$L__BB0_219:
	mov.f32 	%f1458, 0f00000000;
	@%p4 bra 	$L__BB0_221;
	ld.shared.f32 	%f1458, [%r8+3076];
$L__BB0_221:
	mov.f32 	%f1459, 0f00000000;
	@%p4 bra 	$L__BB0_223;
	ld.shared.f32 	%f1459, [%r8+3080];
$L__BB0_223:
	mov.f32 	%f1460, 0f00000000;
	@%p4 bra 	$L__BB0_225;
	ld.shared.f32 	%f1460, [%r8+3084];
$L__BB0_225:
	fma.rn.f32 	%f433, %f1453, %f1457, %f401;
	fma.rn.f32 	%f434, %f1453, %f1458, %f402;
	fma.rn.f32 	%f435, %f1453, %f1459, %f403;
	fma.rn.f32 	%f436, %f1453, %f1460, %f404;
	fma.rn.f32 	%f437, %f1454, %f1457, %f405;
	fma.rn.f32 	%f438, %f1454, %f1458, %f406;
	fma.rn.f32 	%f439, %f1454, %f1459, %f407;
	fma.rn.f32 	%f440, %f1454, %f1460, %f408;
	fma.rn.f32 	%f441, %f1455, %f1457, %f409;
	fma.rn.f32 	%f442, %f1455, %f1458, %f410;
	fma.rn.f32 	%f443, %f1455, %f1459, %f411;
	fma.rn.f32 	%f444, %f1455, %f1460, %f412;
	fma.rn.f32 	%f445, %f1456, %f1457, %f413;
	fma.rn.f32 	%f446, %f1456, %f1458, %f414;
	fma.rn.f32 	%f447, %f1456, %f1459, %f415;
	fma.rn.f32 	%f448, %f1456, %f1460, %f416;
	mov.f32 	%f1461, 0f00000000;
	@%p16 bra 	$L__BB0_227;
	ld.shared.f32 	%f1461, [%r9+52];
$L__BB0_227:
	mov.f32 	%f1462, 0f00000000;
	@%p16 bra 	$L__BB0_229;
	ld.shared.f32 	%f1462, [%r9+180];
$L__BB0_229:
	mov.f32 	%f1463, 0f00000000;
	@%p16 bra 	$L__BB0_231;
	ld.shared.f32 	%f1463, [%r9+308];
$L__BB0_231:
	mov.f32 	%f1464, 0f00000000;
	@%p16 bra 	$L__BB0_233;
	ld.shared.f32 	%f1464, [%r9+436];
$L__BB0_233:
	mov.f32 	%f1465, 0f00000000;
	@%p4 bra 	$L__BB0_235;
	ld.shared.f32 	%f1465, [%r8+3328];
$L__BB0_235:
	mov.f32 	%f1466, 0f00000000;
	@%p4 bra 	$L__BB0_237;
	ld.shared.f32 	%f1466, [%r8+3332];
$L__BB0_237:
	mov.f32 	%f1467, 0f00000000;
	@%p4 bra 	$L__BB0_239;
	ld.shared.f32 	%f1467, [%r8+3336];
$L__BB0_239:
	mov.f32 	%f1468, 0f00000000;
	@%p4 bra 	$L__BB0_241;
	ld.shared.f32 	%f1468, [%r8+3340];
$L__BB0_241:
	fma.rn.f32 	%f465, %f1461, %f1465, %f433;
	fma.rn.f32 	%f466, %f1461, %f1466, %f434;
	fma.rn.f32 	%f467, %f1461, %f1467, %f435;
	fma.rn.f32 	%f468, %f1461, %f1468, %f436;
	fma.rn.f32 	%f469, %f1462, %f1465, %f437;
	fma.rn.f32 	%f470, %f1462, %f1466, %f438;
	fma.rn.f32 	%f471, %f1462, %f1467, %f439;
	fma.rn.f32 	%f472, %f1462, %f1468, %f440;
	fma.rn.f32 	%f473, %f1463, %f1465, %f441;
	fma.rn.f32 	%f474, %f1463, %f1466, %f442;
	fma.rn.f32 	%f475, %f1463, %f1467, %f443;
	fma.rn.f32 	%f476, %f1463, %f1468, %f444;
	fma.rn.f32 	%f477, %f1464, %f1465, %f445;
	fma.rn.f32 	%f478, %f1464, %f1466, %f446;
	fma.rn.f32 	%f479, %f1464, %f1467, %f447;
	fma.rn.f32 	%f480, %f1464, %f1468, %f448;
	mov.f32 	%f1469, 0f00000000;
	@%p16 bra 	$L__BB0_243;
	ld.shared.f32 	%f1469, [%r9+56];
$L__BB0_243:
	mov.f32 	%f1470, 0f00000000;
	@%p16 bra 	$L__BB0_245;
	ld.shared.f32 	%f1470, [%r9+184];
$L__BB0_245:
	mov.f32 	%f1471, 0f00000000;
	@%p16 bra 	$L__BB0_247;
	ld.shared.f32 	%f1471, [%r9+312];
$L__BB0_247:
	mov.f32 	%f1472, 0f00000000;
	@%p16 bra 	$L__BB0_249;
	ld.shared.f32 	%f1472, [%r9+440];
$L__BB0_249:
	mov.f32 	%f1473, 0f00000000;
	@%p4 bra 	$L__BB0_251;
	ld.shared.f32 	%f1473, [%r8+3584];
$L__BB0_251:
	mov.f32 	%f1474, 0f00000000;
	@%p4 bra 	$L__BB0_253;
	ld.shared.f32 	%f1474, [%r8+3588];
$L__BB0_253:
	mov.f32 	%f1475, 0f00000000;
	@%p4 bra 	$L__BB0_255;
	ld.shared.f32 	%f1475, [%r8+3592];
$L__BB0_255:
	mov.f32 	%f1476, 0f00000000;
	@%p4 bra 	$L__BB0_257;
	ld.shared.f32 	%f1476, [%r8+3596];
$L__BB0_257:
	fma.rn.f32 	%f497, %f1469, %f1473, %f465;
	fma.rn.f32 	%f498, %f1469, %f1474, %f466;
	fma.rn.f32 	%f499, %f1469, %f1475, %f467;
	fma.rn.f32 	%f500, %f1469, %f1476, %f468;
	fma.rn.f32 	%f501, %f1470, %f1473, %f469;
	fma.rn.f32 	%f502, %f1470, %f1474, %f470;
	fma.rn.f32 	%f503, %f1470, %f1475, %f471;
	fma.rn.f32 	%f504, %f1470, %f1476, %f472;
	fma.rn.f32 	%f505, %f1471, %f1473, %f473;
	fma.rn.f32 	%f506, %f1471, %f1474, %f474;
	fma.rn.f32 	%f507, %f1471, %f1475, %f475;
	fma.rn.f32 	%f508, %f1471, %f1476, %f476;
	fma.rn.f32 	%f509, %f1472, %f1473, %f477;
	fma.rn.f32 	%f510, %f1472, %f1474, %f478;
	fma.rn.f32 	%f511, %f1472, %f1475, %f479;
	fma.rn.f32 	%f512, %f1472, %f1476, %f480;
	mov.f32 	%f1477, 0f00000000;
	@%p16 bra 	$L__BB0_259;
	ld.shared.f32 	%f1477, [%r9+60];
$L__BB0_259:
	mov.f32 	%f1478, 0f00000000;
	@%p16 bra 	$L__BB0_261;
	ld.shared.f32 	%f1478, [%r9+188];
$L__BB0_261:
	mov.f32 	%f1479, 0f00000000;
	@%p16 bra 	$L__BB0_263;
	ld.shared.f32 	%f1479, [%r9+316];
$L__BB0_263:
	mov.f32 	%f1480, 0f00000000;
	@%p16 bra 	$L__BB0_265;
	ld.shared.f32 	%f1480, [%r9+444];
$L__BB0_265:
	mov.f32 	%f1481, 0f00000000;
	@%p4 bra 	$L__BB0_267;
	ld.shared.f32 	%f1481, [%r8+3840];
$L__BB0_267:
	mov.f32 	%f1482, 0f00000000;
	@%p4 bra 	$L__BB0_269;
	ld.shared.f32 	%f1482, [%r8+3844];
$L__BB0_269:
	mov.f32 	%f1483, 0f00000000;
	@%p4 bra 	$L__BB0_271;
	ld.shared.f32 	%f1483, [%r8+3848];
$L__BB0_271:
	mov.f32 	%f1484, 0f00000000;
	@%p4 bra 	$L__BB0_273;
	ld.shared.f32 	%f1484, [%r8+3852];
$L__BB0_273:
	fma.rn.f32 	%f529, %f1477, %f1481, %f497;
	fma.rn.f32 	%f530, %f1477, %f1482, %f498;
	fma.rn.f32 	%f531, %f1477, %f1483, %f499;
	fma.rn.f32 	%f532, %f1477, %f1484, %f500;
	fma.rn.f32 	%f533, %f1478, %f1481, %f501;
	fma.rn.f32 	%f534, %f1478, %f1482, %f502;
	fma.rn.f32 	%f535, %f1478, %f1483, %f503;
	fma.rn.f32 	%f536, %f1478, %f1484, %f504;
	fma.rn.f32 	%f537, %f1479, %f1481, %f505;
	fma.rn.f32 	%f538, %f1479, %f1482, %f506;
	fma.rn.f32 	%f539, %f1479, %f1483, %f507;
	fma.rn.f32 	%f540, %f1479, %f1484, %f508;
	fma.rn.f32 	%f541, %f1480, %f1481, %f509;
	fma.rn.f32 	%f542, %f1480, %f1482, %f510;
	fma.rn.f32 	%f543, %f1480, %f1483, %f511;
	fma.rn.f32 	%f544, %f1480, %f1484, %f512;
	mov.f32 	%f1485, 0f00000000;
	@%p16 bra 	$L__BB0_275;
	ld.shared.f32 	%f1485, [%r9+64];
$L__BB0_275:
	mov.f32 	%f1486, 0f00000000;
	@%p16 bra 	$L__BB0_277;
	ld.shared.f32 	%f1486, [%r9+192];
$L__BB0_277:
	mov.f32 	%f1487, 0f00000000;
	@%p16 bra 	$L__BB0_279;
	ld.shared.f32 	%f1487, [%r9+320];
$L__BB0_279:
	mov.f32 	%f1488, 0f00000000;
	@%p16 bra 	$L__BB0_281;
	ld.shared.f32 	%f1488, [%r9+448];
$L__BB0_281:
	mov.f32 	%f1489, 0f00000000;
	@%p4 bra 	$L__BB0_283;
	ld.shared.f32 	%f1489, [%r8+4096];
$L__BB0_283:
	mov.f32 	%f1490, 0f00000000;
	@%p4 bra 	$L__BB0_285;
	ld.shared.f32 	%f1490, [%r8+4100];
$L__BB0_285:
	mov.f32 	%f1491, 0f00000000;
	@%p4 bra 	$L__BB0_287;
	ld.shared.f32 	%f1491, [%r8+4104];
$L__BB0_287:
	mov.f32 	%f1492, 0f00000000;
	@%p4 bra 	$L__BB0_289;
	ld.shared.f32 	%f1492, [%r8+4108];
$L__BB0_289:
	fma.rn.f32 	%f561, %f1485, %f1489, %f529;
	fma.rn.f32 	%f562, %f1485, %f1490, %f530;
	fma.rn.f32 	%f563, %f1485, %f1491, %f531;
	fma.rn.f32 	%f564, %f1485, %f1492, %f532;
	fma.rn.f32 	%f565, %f1486, %f1489, %f533;
	fma.rn.f32 	%f566, %f1486, %f1490, %f534;
	fma.rn.f32 	%f567, %f1486, %f1491, %f535;
	fma.rn.f32 	%f568, %f1486, %f1492, %f536;
	fma.rn.f32 	%f569, %f1487, %f1489, %f537;
	fma.rn.f32 	%f570, %f1487, %f1490, %f538;
	fma.rn.f32 	%f571, %f1487, %f1491, %f539;
	fma.rn.f32 	%f572, %f1487, %f1492, %f540;
	fma.rn.f32 	%f573, %f1488, %f1489, %f541;
	fma.rn.f32 	%f574, %f1488, %f1490, %f542;
	fma.rn.f32 	%f575, %f1488, %f1491, %f543;
	fma.rn.f32 	%f576, %f1488, %f1492, %f544;
	mov.f32 	%f1493, 0f00000000;
	@%p16 bra 	$L__BB0_291;
	ld.shared.f32 	%f1493, [%r9+68];
$L__BB0_291:
	mov.f32 	%f1494, 0f00000000;
	@%p16 bra 	$L__BB0_293;
	ld.shared.f32 	%f1494, [%r9+196];
$L__BB0_293:
	mov.f32 	%f1495, 0f00000000;
	@%p16 bra 	$L__BB0_295;
	ld.shared.f32 	%f1495, [%r9+324];
$L__BB0_295:
	mov.f32 	%f1496, 0f00000000;
	@%p16 bra 	$L__BB0_297;
	ld.shared.f32 	%f1496, [%r9+452];
$L__BB0_297:
	mov.f32 	%f1497, 0f00000000;
	@%p4 bra 	$L__BB0_299;
	ld.shared.f32 	%f1497, [%r8+4352];
$L__BB0_299:
	mov.f32 	%f1498, 0f00000000;
	@%p4 bra 	$L__BB0_301;
	ld.shared.f32 	%f1498, [%r8+4356];
$L__BB0_301:
	mov.f32 	%f1499, 0f00000000;
	@%p4 bra 	$L__BB0_303;
	ld.shared.f32 	%f1499, [%r8+4360];
$L__BB0_303:
	mov.f32 	%f1500, 0f00000000;
	@%p4 bra 	$L__BB0_305;
	ld.shared.f32 	%f1500, [%r8+4364];
$L__BB0_305:
	fma.rn.f32 	%f593, %f1493, %f1497, %f561;
	fma.rn.f32 	%f594, %f1493, %f1498, %f562;
	fma.rn.f32 	%f595, %f1493, %f1499, %f563;
	fma.rn.f32 	%f596, %f1493, %f1500, %f564;
	fma.rn.f32 	%f597, %f1494, %f1497, %f565;
	fma.rn.f32 	%f598, %f1494, %f1498, %f566;
	fma.rn.f32 	%f599, %f1494, %f1499, %f567;
	fma.rn.f32 	%f600, %f1494, %f1500, %f568;
	fma.rn.f32 	%f601, %f1495, %f1497, %f569;
	fma.rn.f32 	%f602, %f1495, %f1498, %f570;
	fma.rn.f32 	%f603, %f1495, %f1499, %f571;
	fma.rn.f32 	%f604, %f1495, %f1500, %f572;
	fma.rn.f32 	%f605, %f1496, %f1497, %f573;
	fma.rn.f32 	%f606, %f1496, %f1498, %f574;
	fma.rn.f32 	%f607, %f1496, %f1499, %f575;
	fma.rn.f32 	%f608, %f1496, %f1500, %f576;
	mov.f32 	%f1501, 0f00000000;
	@%p16 bra 	$L__BB0_307;
	ld.shared.f32 	%f1501, [%r9+72];
$L__BB0_307:
	mov.f32 	%f1502, 0f00000000;
	@%p16 bra 	$L__BB0_309;
	ld.shared.f32 	%f1502, [%r9+200];
$L__BB0_309:
	mov.f32 	%f1503, 0f00000000;
	@%p16 bra 	$L__BB0_311;
	ld.shared.f32 	%f1503, [%r9+328];
$L__BB0_311:
	mov.f32 	%f1504, 0f00000000;
	@%p16 bra 	$L__BB0_313;
	ld.shared.f32 	%f1504, [%r9+456];
$L__BB0_313:
	mov.f32 	%f1505, 0f00000000;
	@%p4 bra 	$L__BB0_315;
	ld.shared.f32 	%f1505, [%r8+4608];
$L__BB0_315:
	mov.f32 	%f1506, 0f00000000;
	@%p4 bra 	$L__BB0_317;
	ld.shared.f32 	%f1506, [%r8+4612];
$L__BB0_317:
	mov.f32 	%f1507, 0f00000000;
	@%p4 bra 	$L__BB0_319;
	ld.shared.f32 	%f1507, [%r8+4616];
$L__BB0_319:
	mov.f32 	%f1508, 0f00000000;
	@%p4 bra 	$L__BB0_321;
	ld.shared.f32 	%f1508, [%r8+4620];
$L__BB0_321:
	fma.rn.f32 	%f625, %f1501, %f1505, %f593;
	fma.rn.f32 	%f626, %f1501, %f1506, %f594;
	fma.rn.f32 	%f627, %f1501, %f1507, %f595;
	fma.rn.f32 	%f628, %f1501, %f1508, %f596;
	fma.rn.f32 	%f629, %f1502, %f1505, %f597;
	fma.rn.f32 	%f630, %f1502, %f1506, %f598;
	fma.rn.f32 	%f631, %f1502, %f1507, %f599;
	fma.rn.f32 	%f632, %f1502, %f1508, %f600;
	fma.rn.f32 	%f633, %f1503, %f1505, %f601;
	fma.rn.f32 	%f634, %f1503, %f1506, %f602;
	fma.rn.f32 	%f635, %f1503, %f1507, %f603;
	fma.rn.f32 	%f636, %f1503, %f1508, %f604;
	fma.rn.f32 	%f637, %f1504, %f1505, %f605;
	fma.rn.f32 	%f638, %f1504, %f1506, %f606;
	fma.rn.f32 	%f639, %f1504, %f1507, %f607;
	fma.rn.f32 	%f640, %f1504, %f1508, %f608;
	mov.f32 	%f1509, 0f00000000;
	@%p16 bra 	$L__BB0_323;
	ld.shared.f32 	%f1509, [%r9+76];
$L__BB0_323:
	mov.f32 	%f1510, 0f00000000;
	@%p16 bra 	$L__BB0_325;
	ld.shared.f32 	%f1510, [%r9+204];
$L__BB0_325:
	mov.f32 	%f1511, 0f00000000;
	@%p16 bra 	$L__BB0_327;
	ld.shared.f32 	%f1511, [%r9+332];
$L__BB0_327:
	mov.f32 	%f1512, 0f00000000;
	@%p16 bra 	$L__BB0_329;
	ld.shared.f32 	%f1512, [%r9+460];
$L__BB0_329:
	mov.f32 	%f1513, 0f00000000;
	@%p4 bra 	$L__BB0_331;
	ld.shared.f32 	%f1513, [%r8+4864];
$L__BB0_331:
	mov.f32 	%f1514, 0f00000000;
	@%p4 bra 	$L__BB0_333;
	ld.shared.f32 	%f1514, [%r8+4868];
$L__BB0_333:
	mov.f32 	%f1515, 0f00000000;
	@%p4 bra 	$L__BB0_335;
	ld.shared.f32 	%f1515, [%r8+4872];
$L__BB0_335:
	mov.f32 	%f1516, 0f00000000;
	@%p4 bra 	$L__BB0_337;
	ld.shared.f32 	%f1516, [%r8+4876];
$L__BB0_337:
	fma.rn.f32 	%f657, %f1509, %f1513, %f625;
	fma.rn.f32 	%f658, %f1509, %f1514, %f626;
	fma.rn.f32 	%f659, %f1509, %f1515, %f627;
	fma.rn.f32 	%f660, %f1509, %f1516, %f628;
	fma.rn.f32 	%f661, %f1510, %f1513, %f629;
	fma.rn.f32 	%f662, %f1510, %f1514, %f630;
	fma.rn.f32 	%f663, %f1510, %f1515, %f631;
	fma.rn.f32 	%f664, %f1510, %f1516, %f632;
	fma.rn.f32 	%f665, %f1511, %f1513, %f633;
	fma.rn.f32 	%f666, %f1511, %f1514, %f634;
	fma.rn.f32 	%f667, %f1511, %f1515, %f635;
	fma.rn.f32 	%f668, %f1511, %f1516, %f636;
	fma.rn.f32 	%f669, %f1512, %f1513, %f637;
	fma.rn.f32 	%f670, %f1512, %f1514, %f638;
	fma.rn.f32 	%f671, %f1512, %f1515, %f639;
	fma.rn.f32 	%f672, %f1512, %f1516, %f640;
	mov.f32 	%f1517, 0f00000000;
	@%p16 bra 	$L__BB0_339;
	ld.shared.f32 	%f1517, [%r9+80];
$L__BB0_339:
	mov.f32 	%f1518, 0f00000000;
	@%p16 bra 	$L__BB0_341;
	ld.shared.f32 	%f1518, [%r9+208];
$L__BB0_341:
	mov.f32 	%f1519, 0f00000000;
	@%p16 bra 	$L__BB0_343;
	ld.shared.f32 	%f1519, [%r9+336];
$L__BB0_343:
	mov.f32 	%f1520, 0f00000000;
	@%p16 bra 	$L__BB0_345;
	ld.shared.f32 	%f1520, [%r9+464];
$L__BB0_345:
	mov.f32 	%f1521, 0f00000000;
	@%p4 bra 	$L__BB0_347;
	ld.shared.f32 	%f1521, [%r8+5120];
$L__BB0_347:
	mov.f32 	%f1522, 0f00000000;
	@%p4 bra 	$L__BB0_349;
	ld.shared.f32 	%f1522, [%r8+5124];
$L__BB0_349:
	mov.f32 	%f1523, 0f00000000;
	@%p4 bra 	$L__BB0_351;
	ld.shared.f32 	%f1523, [%r8+5128];
$L__BB0_351:
	mov.f32 	%f1524, 0f00000000;
	@%p4 bra 	$L__BB0_353;
	ld.shared.f32 	%f1524, [%r8+5132];
$L__BB0_353:
	fma.rn.f32 	%f689, %f1517, %f1521, %f657;
	fma.rn.f32 	%f690, %f1517, %f1522, %f658;
	fma.rn.f32 	%f691, %f1517, %f1523, %f659;
	fma.rn.f32 	%f692, %f1517, %f1524, %f660;
	fma.rn.f32 	%f693, %f1518, %f1521, %f661;
	fma.rn.f32 	%f694, %f1518, %f1522, %f662;
	fma.rn.f32 	%f695, %f1518, %f1523, %f663;
	fma.rn.f32 	%f696, %f1518, %f1524, %f664;
	fma.rn.f32 	%f697, %f1519, %f1521, %f665;
	fma.rn.f32 	%f698, %f1519, %f1522, %f666;
	fma.rn.f32 	%f699, %f1519, %f1523, %f667;
	fma.rn.f32 	%f700, %f1519, %f1524, %f668;
	fma.rn.f32 	%f701, %f1520, %f1521, %f669;
	fma.rn.f32 	%f702, %f1520, %f1522, %f670;
	fma.rn.f32 	%f703, %f1520, %f1523, %f671;
	fma.rn.f32 	%f704, %f1520, %f1524, %f672;
	mov.f32 	%f1525, 0f00000000;
	@%p16 bra 	$L__BB0_355;
	ld.shared.f32 	%f1525, [%r9+84];
$L__BB0_355:
	mov.f32 	%f1526, 0f00000000;
	@%p16 bra 	$L__BB0_357;
	ld.shared.f32 	%f1526, [%r9+212];
$L__BB0_357:
	mov.f32 	%f1527, 0f00000000;
	@%p16 bra 	$L__BB0_359;
	ld.shared.f32 	%f1527, [%r9+340];
$L__BB0_359:
	mov.f32 	%f1528, 0f00000000;
	@%p16 bra 	$L__BB0_361;
	ld.shared.f32 	%f1528, [%r9+468];
$L__BB0_361:
	mov.f32 	%f1529, 0f00000000;
	@%p4 bra 	$L__BB0_363;
	ld.shared.f32 	%f1529, [%r8+5376];
$L__BB0_363:
	mov.f32 	%f1530, 0f00000000;
	@%p4 bra 	$L__BB0_365;
	ld.shared.f32 	%f1530, [%r8+5380];
$L__BB0_365:
	mov.f32 	%f1531, 0f00000000;
	@%p4 bra 	$L__BB0_367;
	ld.shared.f32 	%f1531, [%r8+5384];
$L__BB0_367:
	mov.f32 	%f1532, 0f00000000;
	@%p4 bra 	$L__BB0_369;
	ld.shared.f32 	%f1532, [%r8+5388];
$L__BB0_369:
	fma.rn.f32 	%f721, %f1525, %f1529, %f689;
	fma.rn.f32 	%f722, %f1525, %f1530, %f690;
	fma.rn.f32 	%f723, %f1525, %f1531, %f691;
	fma.rn.f32 	%f724, %f1525, %f1532, %f692;
	fma.rn.f32 	%f725, %f1526, %f1529, %f693;
	fma.rn.f32 	%f726, %f1526, %f1530, %f694;
	fma.rn.f32 	%f727, %f1526, %f1531, %f695;
	fma.rn.f32 	%f728, %f1526, %f1532, %f696;
	fma.rn.f32 	%f729, %f1527, %f1529, %f697;
	fma.rn.f32 	%f730, %f1527, %f1530, %f698;
	fma.rn.f32 	%f731, %f1527, %f1531, %f699;
	fma.rn.f32 	%f732, %f1527, %f1532, %f700;
	fma.rn.f32 	%f733, %f1528, %f1529, %f701;
	fma.rn.f32 	%f734, %f1528, %f1530, %f702;
	fma.rn.f32 	%f735, %f1528, %f1531, %f703;
	fma.rn.f32 	%f736, %f1528, %f1532, %f704;
	mov.f32 	%f1533, 0f00000000;
	@%p16 bra 	$L__BB0_371;
	ld.shared.f32 	%f1533, [%r9+88];
$L__BB0_371:
	mov.f32 	%f1534, 0f00000000;
	@%p16 bra 	$L__BB0_373;
	ld.shared.f32 	%f1534, [%r9+216];
$L__BB0_373:
	mov.f32 	%f1535, 0f00000000;
	@%p16 bra 	$L__BB0_375;
	ld.shared.f32 	%f1535, [%r9+344];
$L__BB0_375:
	mov.f32 	%f1536, 0f00000000;
	@%p16 bra 	$L__BB0_377;
	ld.shared.f32 	%f1536, [%r9+472];
$L__BB0_377:
	mov.f32 	%f1537, 0f00000000;
	@%p4 bra 	$L__BB0_379;
	ld.shared.f32 	%f1537, [%r8+5632];
$L__BB0_379:
	mov.f32 	%f1538, 0f00000000;
	@%p4 bra 	$L__BB0_381;
	ld.shared.f32 	%f1538, [%r8+5636];
$L__BB0_381:
	mov.f32 	%f1539, 0f00000000;
	@%p4 bra 	$L__BB0_383;
	ld.shared.f32 	%f1539, [%r8+5640];
$L__BB0_383:
	mov.f32 	%f1540, 0f00000000;
	@%p4 bra 	$L__BB0_385;
	ld.shared.f32 	%f1540, [%r8+5644];
$L__BB0_385:
	fma.rn.f32 	%f753, %f1533, %f1537, %f721;
	fma.rn.f32 	%f754, %f1533, %f1538, %f722;
	fma.rn.f32 	%f755, %f1533, %f1539, %f723;
	fma.rn.f32 	%f756, %f1533, %f1540, %f724;
	fma.rn.f32 	%f757, %f1534, %f1537, %f725;
	fma.rn.f32 	%f758, %f1534, %f1538, %f726;
	fma.rn.f32 	%f759, %f1534, %f1539, %f727;
	fma.rn.f32 	%f760, %f1534, %f1540, %f728;
	fma.rn.f32 	%f761, %f1535, %f1537, %f729;
	fma.rn.f32 	%f762, %f1535, %f1538, %f730;
	fma.rn.f32 	%f763, %f1535, %f1539, %f731;
	fma.rn.f32 	%f764, %f1535, %f1540, %f732;
	fma.rn.f32 	%f765, %f1536, %f1537, %f733;
	fma.rn.f32 	%f766, %f1536, %f1538, %f734;
	fma.rn.f32 	%f767, %f1536, %f1539, %f735;
	fma.rn.f32 	%f768, %f1536, %f1540, %f736;
	mov.f32 	%f1541, 0f00000000;
	@%p16 bra 	$L__BB0_387;
	ld.shared.f32 	%f1541, [%r9+92];
$L__BB0_387:
	mov.f32 	%f1542, 0f00000000;
	@%p16 bra 	$L__BB0_389;
	ld.shared.f32 	%f1542, [%r9+220];
$L__BB0_389:
	mov.f32 	%f1543, 0f00000000;
	@%p16 bra 	$L__BB0_391;
	ld.shared.f32 	%f1543, [%r9+348];
$L__BB0_391:
	mov.f32 	%f1544, 0f00000000;
	@%p16 bra 	$L__BB0_393;
	ld.shared.f32 	%f1544, [%r9+476];
$L__BB0_393:
	mov.f32 	%f1545, 0f00000000;
	@%p4 bra 	$L__BB0_395;
	ld.shared.f32 	%f1545, [%r8+5888];
$L__BB0_395:
	mov.f32 	%f1546, 0f00000000;
	@%p4 bra 	$L__BB0_397;
	ld.shared.f32 	%f1546, [%r8+5892];
$L__BB0_397:
	mov.f32 	%f1547, 0f00000000;
	@%p4 bra 	$L__BB0_399;
	ld.shared.f32 	%f1547, [%r8+5896];
$L__BB0_399:
	mov.f32 	%f1548, 0f00000000;
	@%p4 bra 	$L__BB0_401;
	ld.shared.f32 	%f1548, [%r8+5900];
$L__BB0_401:
	fma.rn.f32 	%f785, %f1541, %f1545, %f753;
	fma.rn.f32 	%f786, %f1541, %f1546, %f754;
	fma.rn.f32 	%f787, %f1541, %f1547, %f755;
	fma.rn.f32 	%f788, %f1541, %f1548, %f756;
	fma.rn.f32 	%f789, %f1542, %f1545, %f757;
	fma.rn.f32 	%f790, %f1542, %f1546, %f758;
	fma.rn.f32 	%f791, %f1542, %f1547, %f759;
	fma.rn.f32 	%f792, %f1542, %f1548, %f760;
	fma.rn.f32 	%f793, %f1543, %f1545, %f761;
	fma.rn.f32 	%f794, %f1543, %f1546, %f762;
	fma.rn.f32 	%f795, %f1543, %f1547, %f763;
	fma.rn.f32 	%f796, %f1543, %f1548, %f764;
	fma.rn.f32 	%f797, %f1544, %f1545, %f765;
	fma.rn.f32 	%f798, %f1544, %f1546, %f766;
	fma.rn.f32 	%f799, %f1544, %f1547, %f767;
	fma.rn.f32 	%f800, %f1544, %f1548, %f768;
	mov.f32 	%f1549, 0f00000000;
	@%p16 bra 	$L__BB0_403;
	ld.shared.f32 	%f1549, [%r9+96];
$L__BB0_403:
	mov.f32 	%f1550, 0f00000000;
	@%p16 bra 	$L__BB0_405;
	ld.shared.f32 	%f1550, [%r9+224];
$L__BB0_405:
	mov.f32 	%f1551, 0f00000000;
	@%p16 bra 	$L__BB0_407;
	ld.shared.f32 	%f1551, [%r9+352];
$L__BB0_407:
	mov.f32 	%f1552, 0f00000000;
	@%p16 bra 	$L__BB0_409;
	ld.shared.f32 	%f1552, [%r9+480];
$L__BB0_409:
	mov.f32 	%f1553, 0f00000000;
	@%p4 bra 	$L__BB0_411;
	ld.shared.f32 	%f1553, [%r8+6144];
$L__BB0_411:
	mov.f32 	%f1554, 0f00000000;
	@%p4 bra 	$L__BB0_413;
	ld.shared.f32 	%f1554, [%r8+6148];
$L__BB0_413:
	mov.f32 	%f1555, 0f00000000;
	@%p4 bra 	$L__BB0_415;
	ld.shared.f32 	%f1555, [%r8+6152];
$L__BB0_415:
	mov.f32 	%f1556, 0f00000000;
	@%p4 bra 	$L__BB0_417;
	ld.shared.f32 	%f1556, [%r8+6156];
$L__BB0_417:
	fma.rn.f32 	%f817, %f1549, %f1553, %f785;
	fma.rn.f32 	%f818, %f1549, %f1554, %f786;
	fma.rn.f32 	%f819, %f1549, %f1555, %f787;
	fma.rn.f32 	%f820, %f1549, %f1556, %f788;
	fma.rn.f32 	%f821, %f1550, %f1553, %f789;
	fma.rn.f32 	%f822, %f1550, %f1554, %f790;
	fma.rn.f32 	%f823, %f1550, %f1555, %f791;
	fma.rn.f32 	%f824, %f1550, %f1556, %f792;
	fma.rn.f32 	%f825, %f1551, %f1553, %f793;
	fma.rn.f32 	%f826, %f1551, %f1554, %f794;
	fma.rn.f32 	%f827, %f1551, %f1555, %f795;
	fma.rn.f32 	%f828, %f1551, %f1556, %f796;
	fma.rn.f32 	%f829, %f1552, %f1553, %f797;
	fma.rn.f32 	%f830, %f1552, %f1554, %f798;
	fma.rn.f32 	%f831, %f1552, %f1555, %f799;
	fma.rn.f32 	%f832, %f1552, %f1556, %f800;
	mov.f32 	%f1557, 0f00000000;
	@%p16 bra 	$L__BB0_419;
	ld.shared.f32 	%f1557, [%r9+100];
$L__BB0_419:
	mov.f32 	%f1558, 0f00000000;
	@%p16 bra 	$L__BB0_421;
	ld.shared.f32 	%f1558, [%r9+228];
$L__BB0_421:
	mov.f32 	%f1559, 0f00000000;
	@%p16 bra 	$L__BB0_423;
	ld.shared.f32 	%f1559, [%r9+356];
$L__BB0_423:
	mov.f32 	%f1560, 0f00000000;
	@%p16 bra 	$L__BB0_425;
	ld.shared.f32 	%f1560, [%r9+484];
$L__BB0_425:
	mov.f32 	%f1561, 0f00000000;
	@%p4 bra 	$L__BB0_427;
	ld.shared.f32 	%f1561, [%r8+6400];
$L__BB0_427:
	mov.f32 	%f1562, 0f00000000;
	@%p4 bra 	$L__BB0_429;
	ld.shared.f32 	%f1562, [%r8+6404];
$L__BB0_429:
	mov.f32 	%f1563, 0f00000000;
	@%p4 bra 	$L__BB0_431;
	ld.shared.f32 	%f1563, [%r8+6408];
$L__BB0_431:
	mov.f32 	%f1564, 0f00000000;
	@%p4 bra 	$L__BB0_433;
	ld.shared.f32 	%f1564, [%r8+6412];
$L__BB0_433:
	fma.rn.f32 	%f849, %f1557, %f1561, %f817;
	fma.rn.f32 	%f850, %f1557, %f1562, %f818;
	fma.rn.f32 	%f851, %f1557, %f1563, %f819;
	fma.rn.f32 	%f852, %f1557, %f1564, %f820;
	fma.rn.f32 	%f853, %f1558, %f1561, %f821;
	fma.rn.f32 	%f854, %f1558, %f1562, %f822;
	fma.rn.f32 	%f855, %f1558, %f1563, %f823;
	fma.rn.f32 	%f856, %f1558, %f1564, %f824;
	fma.rn.f32 	%f857, %f1559, %f1561, %f825;
	fma.rn.f32 	%f858, %f1559, %f1562, %f826;
	fma.rn.f32 	%f859, %f1559, %f1563, %f827;
	fma.rn.f32 	%f860, %f1559, %f1564, %f828;
	fma.rn.f32 	%f861, %f1560, %f1561, %f829;
	fma.rn.f32 	%f862, %f1560, %f1562, %f830;
	fma.rn.f32 	%f863, %f1560, %f1563, %f831;
	fma.rn.f32 	%f864, %f1560, %f1564, %f832;
	mov.f32 	%f1565, 0f00000000;
	@%p16 bra 	$L__BB0_435;
	ld.shared.f32 	%f1565, [%r9+104];
$L__BB0_435:
	mov.f32 	%f1566, 0f00000000;
	@%p16 bra 	$L__BB0_437;
	ld.shared.f32 	%f1566, [%r9+232];
$L__BB0_437:
	mov.f32 	%f1567, 0f00000000;
	@%p16 bra 	$L__BB0_439;
	ld.shared.f32 	%f1567, [%r9+360];
$L__BB0_439:
	mov.f32 	%f1568, 0f00000000;
	@%p16 bra 	$L__BB0_441;
	ld.shared.f32 	%f1568, [%r9+488];
$L__BB0_441:
	mov.f32 	%f1569, 0f00000000;
	@%p4 bra 	$L__BB0_443;
	ld.shared.f32 	%f1569, [%r8+6656];
$L__BB0_443:
	mov.f32 	%f1570, 0f00000000;
	@%p4 bra 	$L__BB0_445;
	ld.shared.f32 	%f1570, [%r8+6660];
$L__BB0_445:
	mov.f32 	%f1571, 0f00000000;
	@%p4 bra 	$L__BB0_447;
	ld.shared.f32 	%f1571, [%r8+6664];
$L__BB0_447:
	mov.f32 	%f1572, 0f00000000;
	@%p4 bra 	$L__BB0_449;
	ld.shared.f32 	%f1572, [%r8+6668];
$L__BB0_449:
	fma.rn.f32 	%f881, %f1565, %f1569, %f849;
	fma.rn.f32 	%f882, %f1565, %f1570, %f850;
	fma.rn.f32 	%f883, %f1565, %f1571, %f851;
	fma.rn.f32 	%f884, %f1565, %f1572, %f852;
	fma.rn.f32 	%f885, %f1566, %f1569, %f853;
	fma.rn.f32 	%f886, %f1566, %f1570, %f854;
	fma.rn.f32 	%f887, %f1566, %f1571, %f855;
	fma.rn.f32 	%f888, %f1566, %f1572, %f856;
	fma.rn.f32 	%f889, %f1567, %f1569, %f857;
	fma.rn.f32 	%f890, %f1567, %f1570, %f858;
	fma.rn.f32 	%f891, %f1567, %f1571, %f859;
	fma.rn.f32 	%f892, %f1567, %f1572, %f860;
	fma.rn.f32 	%f893, %f1568, %f1569, %f861;
	fma.rn.f32 	%f894, %f1568, %f1570, %f862;
	fma.rn.f32 	%f895, %f1568, %f1571, %f863;
	fma.rn.f32 	%f896, %f1568, %f1572, %f864;
	mov.f32 	%f1573, 0f00000000;
	@%p16 bra 	$L__BB0_451;
	ld.shared.f32 	%f1573, [%r9+108];
$L__BB0_451:
	mov.f32 	%f1574, 0f00000000;
	@%p16 bra 	$L__BB0_453;
	ld.shared.f32 	%f1574, [%r9+236];
$L__BB0_453:
	mov.f32 	%f1575, 0f00000000;
	@%p16 bra 	$L__BB0_455;
	ld.shared.f32 	%f1575, [%r9+364];
$L__BB0_455:
	mov.f32 	%f1576, 0f00000000;
	@%p16 bra 	$L__BB0_457;
	ld.shared.f32 	%f1576, [%r9+492];
$L__BB0_457:
	mov.f32 	%f1577, 0f00000000;
	@%p4 bra 	$L__BB0_459;
	ld.shared.f32 	%f1577, [%r8+6912];
$L__BB0_459:
	mov.f32 	%f1578, 0f00000000;
	@%p4 bra 	$L__BB0_461;
	ld.shared.f32 	%f1578, [%r8+6916];
$L__BB0_461:
	mov.f32 	%f1579, 0f00000000;
	@%p4 bra 	$L__BB0_463;
	ld.shared.f32 	%f1579, [%r8+6920];
$L__BB0_463:
	mov.f32 	%f1580, 0f00000000;
	@%p4 bra 	$L__BB0_465;
	ld.shared.f32 	%f1580, [%r8+6924];
$L__BB0_465:
	fma.rn.f32 	%f913, %f1573, %f1577, %f881;
	fma.rn.f32 	%f914, %f1573, %f1578, %f882;
	fma.rn.f32 	%f915, %f1573, %f1579, %f883;
	fma.rn.f32 	%f916, %f1573, %f1580, %f884;
	fma.rn.f32 	%f917, %f1574, %f1577, %f885;
	fma.rn.f32 	%f918, %f1574, %f1578, %f886;
	fma.rn.f32 	%f919, %f1574, %f1579, %f887;
	fma.rn.f32 	%f920, %f1574, %f1580, %f888;
	fma.rn.f32 	%f921, %f1575, %f1577, %f889;
	fma.rn.f32 	%f922, %f1575, %f1578, %f890;
	fma.rn.f32 	%f923, %f1575, %f1579, %f891;
	fma.rn.f32 	%f924, %f1575, %f1580, %f892;
	fma.rn.f32 	%f925, %f1576, %f1577, %f893;
	fma.rn.f32 	%f926, %f1576, %f1578, %f894;
	fma.rn.f32 	%f927, %f1576, %f1579, %f895;
	fma.rn.f32 	%f928, %f1576, %f1580, %f896;
	mov.f32 	%f1581, 0f00000000;
	@%p16 bra 	$L__BB0_467;
	ld.shared.f32 	%f1581, [%r9+112];
$L__BB0_467:
	mov.f32 	%f1582, 0f00000000;
	@%p16 bra 	$L__BB0_469;
	ld.shared.f32 	%f1582, [%r9+240];
$L__BB0_469:
	mov.f32 	%f1583, 0f00000000;
	@%p16 bra 	$L__BB0_471;
	ld.shared.f32 	%f1583, [%r9+368];
$L__BB0_471:
	mov.f32 	%f1584, 0f00000000;
	@%p16 bra 	$L__BB0_473;
	ld.shared.f32 	%f1584, [%r9+496];
$L__BB0_473:
	mov.f32 	%f1585, 0f00000000;
	@%p4 bra 	$L__BB0_475;
	ld.shared.f32 	%f1585, [%r8+7168];
$L__BB0_475:
	mov.f32 	%f1586, 0f00000000;
	@%p4 bra 	$L__BB0_477;
	ld.shared.f32 	%f1586, [%r8+7172];
$L__BB0_477:
	mov.f32 	%f1587, 0f00000000;
	@%p4 bra 	$L__BB0_479;
	ld.shared.f32 	%f1587, [%r8+7176];
$L__BB0_479:
	mov.f32 	%f1588, 0f00000000;
	@%p4 bra 	$L__BB0_481;
	ld.shared.f32 	%f1588, [%r8+7180];
$L__BB0_481:
	fma.rn.f32 	%f945, %f1581, %f1585, %f913;
	fma.rn.f32 	%f946, %f1581, %f1586, %f914;
	fma.rn.f32 	%f947, %f1581, %f1587, %f915;
	fma.rn.f32 	%f948, %f1581, %f1588, %f916;
	fma.rn.f32 	%f949, %f1582, %f1585, %f917;
	fma.rn.f32 	%f950, %f1582, %f1586, %f918;
	fma.rn.f32 	%f951, %f1582, %f1587, %f919;
	fma.rn.f32 	%f952, %f1582, %f1588, %f920;
	fma.rn.f32 	%f953, %f1583, %f1585, %f921;
	fma.rn.f32 	%f954, %f1583, %f1586, %f922;
	fma.rn.f32 	%f955, %f1583, %f1587, %f923;
	fma.rn.f32 	%f956, %f1583, %f1588, %f924;
	fma.rn.f32 	%f957, %f1584, %f1585, %f925;
	fma.rn.f32 	%f958, %f1584, %f1586, %f926;
	fma.rn.f32 	%f959, %f1584, %f1587, %f927;
	fma.rn.f32 	%f960, %f1584, %f1588, %f928;
	mov.f32 	%f1589, 0f00000000;
	@%p16 bra 	$L__BB0_483;
	ld.shared.f32 	%f1589, [%r9+116];
$L__BB0_483:
	mov.f32 	%f1590, 0f00000000;
	@%p16 bra 	$L__BB0_485;
	ld.shared.f32 	%f1590, [%r9+244];
$L__BB0_485:
	mov.f32 	%f1591, 0f00000000;
	@%p16 bra 	$L__BB0_487;
	ld.shared.f32 	%f1591, [%r9+372];
$L__BB0_487:
	mov.f32 	%f1592, 0f00000000;
	@%p16 bra 	$L__BB0_489;
	ld.shared.f32 	%f1592, [%r9+500];
$L__BB0_489:
	mov.f32 	%f1593, 0f00000000;
	@%p4 bra 	$L__BB0_491;
	ld.shared.f32 	%f1593, [%r8+7424];
$L__BB0_491:
	mov.f32 	%f1594, 0f00000000;
	@%p4 bra 	$L__BB0_493;
	ld.shared.f32 	%f1594, [%r8+7428];
$L__BB0_493:
	mov.f32 	%f1595, 0f00000000;
	@%p4 bra 	$L__BB0_495;
	ld.shared.f32 	%f1595, [%r8+7432];
$L__BB0_495:
	mov.f32 	%f1596, 0f00000000;
	@%p4 bra 	$L__BB0_497;
	ld.shared.f32 	%f1596, [%r8+7436];
$L__BB0_497:
	fma.rn.f32 	%f977, %f1589, %f1593, %f945;
	fma.rn.f32 	%f978, %f1589, %f1594, %f946;
	fma.rn.f32 	%f979, %f1589, %f1595, %f947;
	fma.rn.f32 	%f980, %f1589, %f1596, %f948;
	fma.rn.f32 	%f981, %f1590, %f1593, %f949;
	fma.rn.f32 	%f982, %f1590, %f1594, %f950;
	fma.rn.f32 	%f983, %f1590, %f1595, %f951;
	fma.rn.f32 	%f984, %f1590, %f1596, %f952;
	fma.rn.f32 	%f985, %f1591, %f1593, %f953;
	fma.rn.f32 	%f986, %f1591, %f1594, %f954;
	fma.rn.f32 	%f987, %f1591, %f1595, %f955;
	fma.rn.f32 	%f988, %f1591, %f1596, %f956;
	fma.rn.f32 	%f989, %f1592, %f1593, %f957;
	fma.rn.f32 	%f990, %f1592, %f1594, %f958;
	fma.rn.f32 	%f991, %f1592, %f1595, %f959;
	fma.rn.f32 	%f992, %f1592, %f1596, %f960;
	mov.f32 	%f1597, 0f00000000;
	@%p16 bra 	$L__BB0_499;
	ld.shared.f32 	%f1597, [%r9+120];
$L__BB0_499:
	mov.f32 	%f1598, 0f00000000;
	@%p16 bra 	$L__BB0_501;
	ld.shared.f32 	%f1598, [%r9+248];
$L__BB0_501:
	mov.f32 	%f1599, 0f00000000;
	@%p16 bra 	$L__BB0_503;
	ld.shared.f32 	%f1599, [%r9+376];
$L__BB0_503:
	mov.f32 	%f1600, 0f00000000;
	@%p16 bra 	$L__BB0_505;
	ld.shared.f32 	%f1600, [%r9+504];
$L__BB0_505:
	mov.f32 	%f1601, 0f00000000;
	@%p4 bra 	$L__BB0_507;
	ld.shared.f32 	%f1601, [%r8+7680];
$L__BB0_507:
	mov.f32 	%f1602, 0f00000000;
	@%p4 bra 	$L__BB0_509;
	ld.shared.f32 	%f1602, [%r8+7684];
$L__BB0_509:
	mov.f32 	%f1603, 0f00000000;
	@%p4 bra 	$L__BB0_511;
	ld.shared.f32 	%f1603, [%r8+7688];
$L__BB0_511:
	mov.f32 	%f1604, 0f00000000;
	@%p4 bra 	$L__BB0_513;
	ld.shared.f32 	%f1604, [%r8+7692];
$L__BB0_513:
	fma.rn.f32 	%f1009, %f1597, %f1601, %f977;
	fma.rn.f32 	%f1010, %f1597, %f1602, %f978;
	fma.rn.f32 	%f1011, %f1597, %f1603, %f979;
	fma.rn.f32 	%f1012, %f1597, %f1604, %f980;
	fma.rn.f32 	%f1013, %f1598, %f1601, %f981;
	fma.rn.f32 	%f1014, %f1598, %f1602, %f982;
	fma.rn.f32 	%f1015, %f1598, %f1603, %f983;
	fma.rn.f32 	%f1016, %f1598, %f1604, %f984;
	fma.rn.f32 	%f1017, %f1599, %f1601, %f985;
	fma.rn.f32 	%f1018, %f1599, %f1602, %f986;
	fma.rn.f32 	%f1019, %f1599, %f1603, %f987;
	fma.rn.f32 	%f1020, %f1599, %f1604, %f988;
	fma.rn.f32 	%f1021, %f1600, %f1601, %f989;
	fma.rn.f32 	%f1022, %f1600, %f1602, %f990;
	fma.rn.f32 	%f1023, %f1600, %f1603, %f991;
	fma.rn.f32 	%f1024, %f1600, %f1604, %f992;
	mov.f32 	%f1605, 0f00000000;
	@%p16 bra 	$L__BB0_515;
	ld.shared.f32 	%f1605, [%r9+124];
$L__BB0_515:
	mov.f32 	%f1606, 0f00000000;
	@%p16 bra 	$L__BB0_517;
	ld.shared.f32 	%f1606, [%r9+252];
$L__BB0_517:
	mov.f32 	%f1607, 0f00000000;
	@%p16 bra 	$L__BB0_519;
	ld.shared.f32 	%f1607, [%r9+380];
$L__BB0_519:
	mov.f32 	%f1608, 0f00000000;
	@%p16 bra 	$L__BB0_521;
	ld.shared.f32 	%f1608, [%r9+508];
$L__BB0_521:
	mov.f32 	%f1609, 0f00000000;
	@%p4 bra 	$L__BB0_523;
	ld.shared.f32 	%f1609, [%r8+7936];
$L__BB0_523:
	mov.f32 	%f1610, 0f00000000;
	@%p4 bra 	$L__BB0_525;
	ld.shared.f32 	%f1610, [%r8+7940];
$L__BB0_525:
	mov.f32 	%f1611, 0f00000000;
	@%p4 bra 	$L__BB0_527;
	ld.shared.f32 	%f1611, [%r8+7944];
$L__BB0_527:
	mov.f32 	%f1612, 0f00000000;
	@%p4 bra 	$L__BB0_529;
	ld.shared.f32 	%f1612, [%r8+7948];
$L__BB0_529:
	fma.rn.f32 	%f1356, %f1605, %f1609, %f1009;
	fma.rn.f32 	%f1355, %f1605, %f1610, %f1010;
	fma.rn.f32 	%f1354, %f1605, %f1611, %f1011;
	fma.rn.f32 	%f1353, %f1605, %f1612, %f1012;
	fma.rn.f32 	%f1352, %f1606, %f1609, %f1013;
	fma.rn.f32 	%f1351, %f1606, %f1610, %f1014;
	fma.rn.f32 	%f1350, %f1606, %f1611, %f1015;
	fma.rn.f32 	%f1349, %f1606, %f1612, %f1016;
	fma.rn.f32 	%f1348, %f1607, %f1609, %f1017;
	fma.rn.f32 	%f1347, %f1607, %f1610, %f1018;
	fma.rn.f32 	%f1346, %f1607, %f1611, %f1019;
	fma.rn.f32 	%f1345, %f1607, %f1612, %f1020;
	fma.rn.f32 	%f1344, %f1608, %f1609, %f1021;
	fma.rn.f32 	%f1343, %f1608, %f1610, %f1022;
	fma.rn.f32 	%f1342, %f1608, %f1611, %f1023;
	fma.rn.f32 	%f1341, %f1608, %f1612, %f1024;
	bar.sync 	0;
	add.s32 	%r66, %r66, 1;
	setp.eq.s32 	%p272, %r66, %r7;
	@%p272 bra 	$L__BB0_530;
	bra.uni 	$L__BB0_2;
$L__BB0_530:
	setp.lt.s32 	%p273, %r5, %r27;
	@%p273 bra 	$L__BB0_531;
	bra.uni 	$L__BB0_539;
$L__BB0_531:
	mul.wide.u32 	%rd24, %r5, %r29;
	setp.ge.s32 	%p274, %r6, %r29;
	cvt.u64.u32 	%rd25, %r6;
	add.s64 	%rd26, %rd24, %rd25;
	shl.b64 	%rd27, %rd26, 2;
	add.s64 	%rd9, %rd1, %rd27;
	@%p274 bra 	$L__BB0_533;
	st.global.f32 	[%rd9], %f1356;
$L__BB0_533:
	add.s32 	%r54, %r6, 1;
	setp.ge.s32 	%p275, %r54, %r29;
	@%p275 bra 	$L__BB0_535;
	st.global.f32 	[%rd9+4], %f1355;
$L__BB0_535:
	add.s32 	%r55, %r6, 2;
	setp.ge.s32 	%p276, %r55, %r29;
	@%p276 bra 	$L__BB0_537;
	st.global.f32 	[%rd9+8], %f1354;
$L__BB0_537:
	add.s32 	%r56, %r6, 3;
	setp.ge.s32 	%p277, %r56, %r29;
	@%p277 bra 	$L__BB0_539;
	st.global.f32 	[%rd9+12], %f1353;
$L__BB0_539:
	add.s32 	%r24, %r5, 1;
	setp.ge.s32 	%p278, %r24, %r27;
	@%p278 bra 	$L__BB0_548;
	mul.wide.u32 	%rd28, %r24, %r29;
	setp.ge.s32 	%p279, %r6, %r29;
	cvt.u64.u32 	%rd29, %r6;
	add.s64 	%rd30, %rd28, %rd29;
	shl.b64 	%rd31, %rd30, 2;
	add.s64 	%rd10, %rd1, %rd31;
	@%p279 bra 	$L__BB0_542;
	st.global.f32 	[%rd10], %f1352;
$L__BB0_542:
	add.s32 	%r57, %r6, 1;
	setp.ge.s32 	%p280, %r57, %r29;
	@%p280 bra 	$L__BB0_544;
	st.global.f32 	[%rd10+4], %f1351;
$L__BB0_544:
	add.s32 	%r58, %r6, 2;
	setp.ge.s32 	%p281, %r58, %r29;
	@%p281 bra 	$L__BB0_546;
	st.global.f32 	[%rd10+8], %f1350;
$L__BB0_546:
	add.s32 	%r59, %r6, 3;
	setp.ge.s32 	%p282, %r59, %r29;
	@%p282 bra 	$L__BB0_548;
	st.global.f32 	[%rd10+12], %f1349;
$L__BB0_548:
	add.s32 	%r25, %r5, 2;
	setp.ge.s32 	%p283, %r25, %r27;
	@%p283 bra 	$L__BB0_557;
	mul.wide.u32 	%rd32, %r25, %r29;
	setp.ge.s32 	%p284, %r6, %r29;
	cvt.u64.u32 	%rd33, %r6;
	add.s64 	%rd34, %rd32, %rd33;
	shl.b64 	%rd35, %rd34, 2;
	add.s64 	%rd11, %rd1, %rd35;
	@%p284 bra 	$L__BB0_551;
	st.global.f32 	[%rd11], %f1348;
$L__BB0_551:
	add.s32 	%r60, %r6, 1;
	setp.ge.s32 	%p285, %r60, %r29;
	@%p285 bra 	$L__BB0_553;
	st.global.f32 	[%rd11+4], %f1347;
$L__BB0_553:
	add.s32 	%r61, %r6, 2;
	setp.ge.s32 	%p286, %r61, %r29;
	@%p286 bra 	$L__BB0_555;
	st.global.f32 	[%rd11+8], %f1346;
$L__BB0_555:
	add.s32 	%r62, %r6, 3;
	setp.ge.s32 	%p287, %r62, %r29;
	@%p287 bra 	$L__BB0_557;
	st.global.f32 	[%rd11+12], %f1345;
$L__BB0_557:
	add.s32 	%r26, %r5, 3;
	setp.ge.s32 	%p288, %r26, %r27;
	@%p288 bra 	$L__BB0_566;
	mul.wide.u32 	%rd36, %r26, %r29;
	setp.ge.s32 	%p289, %r6, %r29;
	cvt.u64.u32 	%rd37, %r6;
	add.s64 	%rd38, %rd36, %rd37;
	shl.b64 	%rd39, %rd38, 2;
	add.s64 	%rd12, %rd1, %rd39;
	@%p289 bra 	$L__BB0_560;
	st.global.f32 	[%rd12], %f1344;
$L__BB0_560:
	add.s32 	%r63, %r6, 1;
	setp.ge.s32 	%p290, %r63, %r29;
	@%p290 bra 	$L__BB0_562;
	st.global.f32 	[%rd12+4], %f1343;
$L__BB0_562:
	add.s32 	%r64, %r6, 2;
	setp.ge.s32 	%p291, %r64, %r29;
	@%p291 bra 	$L__BB0_564;
	st.global.f32 	[%rd12+8], %f1342;
$L__BB0_564:
	add.s32 	%r65, %r6, 3;
	setp.ge.s32 	%p292, %r65, %r29;
	@%p292 bra 	$L__BB0_566;
	st.global.f32 	[%rd12+12], %f1341;
$L__BB0_566:
	ret;

}


// ===== COMPILED SASS (sm_100) =====

	.target	sm_100

	.elftype	@"ET_EXEC"


//--------------------- .note.nv.tkinfo           --------------------------
	.section	.note.nv.tkinfo,"",@"SHT_NOTE"
	.sectionflags	@"SHF_NOTE_NV_TKINFO"
	.tkinfo
        /*0018*/ 	.word	0x00000002
        /*0030*/ 	.string	""
        /*0030*/ 	.string	"ptxas"
        /*0030*/ 	.string	"Cuda compilation tools, release 13.0, V13.0.88"
        /*0030*/ 	.string	"Build cuda_13.0.r13.0/compiler.36424714_0"
        /*0030*/ 	.string	"-arch sm_100 -m 64 "



//--------------------- .note.nv.cuinfo           --------------------------
	.section	.note.nv.cuinfo,"",@"SHT_NOTE"
	.sectionflags	@"SHF_NOTE_NV_CUINFO"
        /*0018*/ 	.short	0x0002
        /*001a*/ 	.short	0x0064
        /*001c*/ 	.short	0x0082
	.zero		2


//--------------------- .nv.info                  --------------------------
	.section	.nv.info,"",@"SHT_CUDA_INFO"
	.align	4


	//----- nvinfo : EIATTR_REGCOUNT
	.align		4
        /*0000*/ 	.byte	0x04, 0x2f
        /*0002*/ 	.short	(.L_1 - .L_0)
	.align		4
.L_0:
        /*0004*/ 	.word	index@(_Z25matmul_regblock_f4_kernelPKfS0_Pfiii)
        /*0008*/ 	.word	0x00000028


	//----- nvinfo : EIATTR_FRAME_SIZE
	.align		4
.L_1:
        /*000c*/ 	.byte	0x04, 0x11
        /*000e*/ 	.short	(.L_3 - .L_2)
	.align		4
.L_2:
        /*0010*/ 	.word	index@(_Z25matmul_regblock_f4_kernelPKfS0_Pfiii)
        /*0014*/ 	.word	0x00000000


	//----- nvinfo : EIATTR_MIN_STACK_SIZE
	.align		4
.L_3:
        /*0018*/ 	.byte	0x04, 0x12
        /*001a*/ 	.short	(.L_5 - .L_4)
	.align		4
.L_4:
        /*001c*/ 	.word	index@(_Z25matmul_regblock_f4_kernelPKfS0_Pfiii)
        /*0020*/ 	.word	0x00000000
.L_5:


//--------------------- .nv.compat                --------------------------
	.section	.nv.compat,"",@"SHT_CUDA_COMPAT_INFO"
	.align	4
        /*0000*/ 	.byte	0x02, 0x09, 0x00, 0x00, 0x02, 0x02, 0x01, 0x00, 0x02, 0x05, 0x05, 0x00, 0x03, 0x07, 0x01, 0x01
        /*0010*/ 	.byte	0x02, 0x03, 0x00, 0x00, 0x02, 0x06, 0x01, 0x00, 0x04, 0x0b, 0x08, 0x00, 0x09, 0x00, 0x00, 0x00
        /*0020*/ 	.byte	0x00, 0x00, 0x00, 0x00


//--------------------- .nv.info._Z25matmul_regblock_f4_kernelPKfS0_Pfiii --------------------------
	.section	.nv.info._Z25matmul_regblock_f4_kernelPKfS0_Pfiii,"",@"SHT_CUDA_INFO"
	.sectionflags	@""
	.align	4


	//----- nvinfo : EIATTR_CUDA_API_VERSION
	.align		4
        /*0000*/ 	.byte	0x04, 0x37
        /*0002*/ 	.short	(.L_7 - .L_6)
.L_6:
        /*0004*/ 	.word	0x00000082


	//----- nvinfo : EIATTR_KPARAM_INFO
	.align		4
.L_7:
        /*0008*/ 	.byte	0x04, 0x17
        /*000a*/ 	.short	(.L_9 - .L_8)
.L_8:
        /*000c*/ 	.word	0x00000000
        /*0010*/ 	.short	0x0005
        /*0012*/ 	.short	0x0020
        /*0014*/ 	.byte	0x00, 0xf0, 0x11, 0x00


	//----- nvinfo : EIATTR_KPARAM_INFO
	.align		4
.L_9:
        /*0018*/ 	.byte	0x04, 0x17
        /*001a*/ 	.short	(.L_11 - .L_10)
.L_10:
        /*001c*/ 	.word	0x00000000
        /*0020*/ 	.short	0x0004
        /*0022*/ 	.short	0x001c
        /*0024*/ 	.byte	0x00, 0xf0, 0x11, 0x00


	//----- nvinfo : EIATTR_KPARAM_INFO
	.align		4
.L_11:
        /*0028*/ 	.byte	0x04, 0x17
        /*002a*/ 	.short	(.L_13 - .L_12)
.L_12:
        /*002c*/ 	.word	0x00000000
        /*0030*/ 	.short	0x0003
        /*0032*/ 	.short	0x0018
        /*0034*/ 	.byte	0x00, 0xf0, 0x11, 0x00


	//----- nvinfo : EIATTR_KPARAM_INFO
	.align		4
.L_13:
        /*0038*/ 	.byte	0x04, 0x17
        /*003a*/ 	.short	(.L_15 - .L_14)
.L_14:
        /*003c*/ 	.word	0x00000000
        /*0040*/ 	.short	0x0002
        /*0042*/ 	.short	0x0010
        /*0044*/ 	.byte	0x00, 0xf5, 0x21, 0x00


	//----- nvinfo : EIATTR_KPARAM_INFO
	.align		4
.L_15:
        /*0048*/ 	.byte	0x04, 0x17
        /*004a*/ 	.short	(.L_17 - .L_16)
.L_16:
        /*004c*/ 	.word	0x00000000
        /*0050*/ 	.short	0x0001
        /*0052*/ 	.short	0x0008
        /*0054*/ 	.byte	0x00, 0xf5, 0x21, 0x00


	//----- nvinfo : EIATTR_KPARAM_INFO
	.align		4
.L_17:
        /*0058*/ 	.byte	0x04, 0x17
        /*005a*/ 	.short	(.L_19 - .L_18)
.L_18:
        /*005c*/ 	.word	0x00000000
        /*0060*/ 	.short	0x0000
        /*0062*/ 	.short	0x0000
        /*0064*/ 	.byte	0x00, 0xf5, 0x21, 0x00


	//----- nvinfo : EIATTR_SPARSE_MMA_MASK
	.align		4
.L_19:
        /*0068*/ 	.byte	0x03, 0x50
        /*006a*/ 	.short	0x0000


	//----- nvinfo : EIATTR_MAXREG_COUNT
	.align		4
        /*006c*/ 	.byte	0x03, 0x1b
        /*006e*/ 	.short	0x00ff


	//----- nvinfo : EIATTR_NUM_BARRIERS
	.align		4
        /*0070*/ 	.byte	0x02, 0x4c
        /*0072*/ 	.byte	0x01
	.zero		1


	//----- nvinfo : EIATTR_MERCURY_ISA_VERSION
	.align		4
        /*0074*/ 	.byte	0x03, 0x5f
        /*0076*/ 	.short	0x0101


	//----- nvinfo : EIATTR_VRC_CTA_INIT_COUNT
	.align		4
        /*0078*/ 	.byte	0x02, 0x4a
	.zero		1
	.zero		1


	//----- nvinfo : EIATTR_EXIT_INSTR_OFFSETS
	.align		4
        /*007c*/ 	.byte	0x04, 0x1c
        /*007e*/ 	.short	(.L_21 - .L_20)


	//   ....[0]....
.L_20:
        /*0080*/ 	.word	0x00004960


	//   ....[1]....
        /*0084*/ 	.word	0x00004a80


	//   ....[2]....
        /*0088*/ 	.word	0x00004aa0


	//----- nvinfo : EIATTR_CRS_STACK_SIZE
	.align		4
.L_21:
        /*008c*/ 	.byte	0x04, 0x1e
        /*008e*/ 	.short	(.L_23 - .L_22)
.L_22:
        /*0090*/ 	.word	0x00000000


	//----- nvinfo : EIATTR_CBANK_PARAM_SIZE
	.align		4
.L_23:
        /*0094*/ 	.byte	0x03, 0x19
        /*0096*/ 	.short	0x0024


	//----- nvinfo : EIATTR_PARAM_CBANK
	.align		4
        /*0098*/ 	.byte	0x04, 0x0a
        /*009a*/ 	.short	(.L_25 - .L_24)
	.align		4
.L_24:
        /*009c*/ 	.word	index@(.nv.constant0._Z25matmul_regblock_f4_kernelPKfS0_Pfiii)
        /*00a0*/ 	.short	0x0380
        /*00a2*/ 	.short	0x0024


	//----- nvinfo : EIATTR_SW_WAR
	.align		4
.L_25:
        /*00a4*/ 	.byte	0x04, 0x36
        /*00a6*/ 	.short	(.L_27 - .L_26)
.L_26:
        /*00a8*/ 	.word	0x00000008
.L_27:


//--------------------- .nv.callgraph             --------------------------
	.section	.nv.callgraph,"",@"SHT_CUDA_CALLGRAPH"
	.align	4
	.sectionentsize	8
	.align		4
        /*0000*/ 	.word	0x00000000
	.align		4
        /*0004*/ 	.word	0xffffffff
	.align		4
        /*0008*/ 	.word	0x00000000
	.align		4
        /*000c*/ 	.word	0xfffffffe
	.align		4
        /*0010*/ 	.word	0x00000000
	.align		4
        /*0014*/ 	.word	0xfffffffd
	.align		4
        /*0018*/ 	.word	0x00000000
	.align		4
        /*001c*/ 	.word	0xfffffffc


//--------------------- .text._Z25matmul_regblock_f4_kernelPKfS0_Pfiii --------------------------
	.section	.text._Z25matmul_regblock_f4_kernelPKfS0_Pfiii,"ax",@progbits
	.align	128
        .global         _Z25matmul_regblock_f4_kernelPKfS0_Pfiii
        .type           _Z25matmul_regblock_f4_kernelPKfS0_Pfiii,@function
        .size           _Z25matmul_regblock_f4_kernelPKfS0_Pfiii,(.L_x_21 - _Z25matmul_regblock_f4_kernelPKfS0_Pfiii)
        .other          _Z25matmul_regblock_f4_kernelPKfS0_Pfiii,@"STO_CUDA_ENTRY STV_DEFAULT"
_Z25matmul_regblock_f4_kernelPKfS0_Pfiii:
.text._Z25matmul_regblock_f4_kernelPKfS0_Pfiii:
[----:B------:R-:W-:Y:S01]  /*0000*/  LDC R1, c[0x0][0x37c] ;  /* 0x0000df00ff017b82 */ /* 0x000fe20000000800 */
[----:B------:R-:W0:Y:S07]  /*0010*/  S2R R9, SR_CTAID.X ;  /* 0x0000000000097919 */ /* 0x000e2e0000002500 */
[----:B------:R-:W1:Y:S01]  /*0020*/  S2UR UR4, SR_CTAID.Y ;  /* 0x00000000000479c3 */ /* 0x000e620000002600 */
[----:B------:R-:W2:Y:S01]  /*0030*/  LDCU UR5, c[0x0][0x39c] ;  /* 0x00007380ff0577ac */ /* 0x000ea20008000800 */
[----:B------:R-:W-:Y:S01]  /*0040*/  HFMA2 R28, -RZ, RZ, 0, 0 ;  /* 0x00000000ff1c7431 */ /* 0x000fe200000001ff */
[----:B------:R-:W0:Y:S01]  /*0050*/  S2R R20, SR_TID.X ;  /* 0x0000000000147919 */ /* 0x000e220000002100 */
[----:B------:R-:W-:-:S02]  /*0060*/  CS2R R26, SRZ ;  /* 0x00000000001a7805 */ /* 0x000fc4000001ff00 */
[----:B------:R-:W-:Y:S02]  /*0070*/  MOV R0, RZ ;  /* 0x000000ff00007202 */ /* 0x000fe40000000f00 */
[----:B------:R-:W-:Y:S01]  /*0080*/  CS2R R2, SRZ ;  /* 0x0000000000027805 */ /* 0x000fe2000001ff00 */
[----:B------:R-:W3:Y:S01]  /*0090*/  S2R R21, SR_TID.Y ;  /* 0x0000000000157919 */ /* 0x000ee20000002200 */
[----:B------:R-:W-:Y:S02]  /*00a0*/  CS2R R4, SRZ ;  /* 0x0000000000047805 */ /* 0x000fe4000001ff00 */
[----:B------:R-:W-:Y:S02]  /*00b0*/  CS2R R6, SRZ ;  /* 0x0000000000067805 */ /* 0x000fe4000001ff00 */
[----:B------:R-:W-:Y:S02]  /*00c0*/  CS2R R12, SRZ ;  /* 0x00000000000c7805 */ /* 0x000fe4000001ff00 */
[----:B------:R-:W-:-:S02]  /*00d0*/  CS2R R14, SRZ ;  /* 0x00000000000e7805 */ /* 0x000fc4000001ff00 */
[----:B------:R-:W-:Y:S01]  /*00e0*/  CS2R R16, SRZ ;  /* 0x0000000000107805 */ /* 0x000fe2000001ff00 */
[----:B------:R-:W4:Y:S01]  /*00f0*/  LDCU.64 UR10, c[0x0][0x358] ;  /* 0x00006b00ff0a77ac */ /* 0x000f220008000a00 */
[----:B--2---:R-:W-:Y:S02]  /*0100*/  UISETP.GE.AND UP0, UPT, UR5, 0x1, UPT ;  /* 0x000000010500788c */ /* 0x004fe4000bf06270 */
[----:B-1----:R-:W-:Y:S01]  /*0110*/  USHF.L.U32 UR4, UR4, 0x6, URZ ;  /* 0x0000000604047899 */ /* 0x002fe200080006ff */
[----:B0-----:R-:W-:-:S04]  /*0120*/  LEA R9, R9, R20, 0x4 ;  /* 0x0000001409097211 */ /* 0x001fc800078e20ff */
[----:B------:R-:W-:Y:S02]  /*0130*/  SHF.L.U32 R18, R9, 0x2, RZ ;  /* 0x0000000209127819 */ /* 0x000fe400000006ff */
[----:B---3--:R-:W-:Y:S01]  /*0140*/  LEA R23, R21, UR4, 0x2 ;  /* 0x0000000415177c11 */ /* 0x008fe2000f8e10ff */
[----:B----4-:R-:W-:Y:S06]  /*0150*/  BRA.U !UP0, `(.L_x_0) ;  /* 0x0000004108e47547 */ /* 0x010fec000b800000 */
[----:B------:R-:W0:Y:S01]  /*0160*/  S2UR UR8, SR_CgaCtaId ;  /* 0x00000000000879c3 */ /* 0x000e220000008800 */
[----:B------:R-:W1:Y:S01]  /*0170*/  LDCU UR9, c[0x0][0x3a0] ;  /* 0x00007400ff0977ac */ /* 0x000e620008000800 */
[----:B------:R-:W-:Y:S02]  /*0180*/  IADD3 R8, PT, PT, R18, 0x3, RZ ;  /* 0x0000000312087810 */ /* 0x000fe40007ffe0ff */
[----:B------:R-:W-:Y:S01]  /*0190*/  ISETP.GT.U32.AND P2, PT, R20, 0xf, PT ;  /* 0x0000000f1400780c */ /* 0x000fe20003f44070 */
[----:B------:R-:W-:Y:S01]  /*01a0*/  UMOV UR6, 0x400 ;  /* 0x0000040000067882 */ /* 0x000fe20000000000 */
[----:B------:R-:W-:Y:S01]  /*01b0*/  UIADD3 UR5, UPT, UPT, UR5, 0x1f, URZ ;  /* 0x0000001f05057890 */ /* 0x000fe2000fffe0ff */
[----:B------:R-:W-:Y:S01]  /*01c0*/  MOV R28, RZ ;  /* 0x000000ff001c7202 */ /* 0x000fe20000000f00 */
[----:B------:R-:W-:Y:S01]  /*01d0*/  UIADD3 UR7, UPT, UPT, UR6, 0x2000, URZ ;  /* 0x0000200006077890 */ /* 0x000fe2000fffe0ff */
[----:B------:R-:W-:Y:S01]  /*01e0*/  MOV R19, RZ ;  /* 0x000000ff00137202 */ /* 0x000fe20000000f00 */
[----:B------:R-:W-:Y:S01]  /*01f0*/  USHF.R.U32.HI UR5, URZ, 0x5, UR5 ;  /* 0x00000005ff057899 */ /* 0x000fe20008011605 */
[----:B------:R-:W-:Y:S01]  /*0200*/  IADD3 R24, PT, PT, R21, UR4, RZ ;  /* 0x0000000415187c10 */ /* 0x000fe2000fffe0ff */
[----:B------:R-:W-:Y:S01]  /*0210*/  UMOV UR4, URZ ;  /* 0x000000ff00047c82 */ /* 0x000fe20008000000 */
[----:B-1----:R-:W-:-:S04]  /*0220*/  ISETP.GE.AND P0, PT, R8, UR9, PT ;  /* 0x0000000908007c0c */ /* 0x002fc8000bf06270 */
[----:B------:R-:W-:Y:S01]  /*0230*/  ISETP.GT.U32.OR P0, PT, R20, 0xf, P0 ;  /* 0x0000000f1400780c */ /* 0x000fe20000704470 */
[----:B0-----:R-:W-:Y:S02]  /*0240*/  ULEA UR6, UR8, UR6, 0x18 ;  /* 0x0000000608067291 */ /* 0x001fe4000f8ec0ff */
[----:B------:R-:W-:-:S04]  /*0250*/  ULEA UR7, UR8, UR7, 0x18 ;  /* 0x0000000708077291 */ /* 0x000fc8000f8ec0ff */
[----:B------:R-:W-:Y:S02]  /*0260*/  LEA R25, R21, UR6, 0x9 ;  /* 0x0000000615197c11 */ /* 0x000fe4000f8e48ff */
[----:B------:R-:W-:-:S07]  /*0270*/  LEA R22, R20, UR7, 0x4 ;  /* 0x0000000714167c11 */ /* 0x000fce000f8e20ff */
.L_x_13:
[----:B------:R-:W-:Y:S01]  /*0280*/  ISETP.GT.U32.AND P1, PT, R21, 0x3f, PT ;  /* 0x0000003f1500780c */ /* 0x000fe20003f24070 */
[----:B------:R-:W-:Y:S01]  /*0290*/  USHF.L.U32 UR12, UR4, 0x5, URZ ;  /* 0x00000005040c7899 */ /* 0x000fe200080006ff */
[----:B------:R-:W-:Y:S11]  /*02a0*/  BSSY.RECONVERGENT B0, `(.L_x_1) ;  /* 0x0000025000007945 */ /* 0x000ff60003800200 */
[----:B------:R-:W-:Y:S05]  /*02b0*/  @P1 BRA `(.L_x_2) ;  /* 0x00000000008c1947 */ /* 0x000fea0003800000 */
[----:B------:R-:W0:Y:S01]  /*02c0*/  S2UR UR7, SR_CgaCtaId ;  /* 0x00000000000779c3 */ /* 0x000e220000008800 */
[----:B------:R-:W1:Y:S01]  /*02d0*/  LDCU UR6, c[0x0][0x39c] ;  /* 0x00007380ff0677ac */ /* 0x000e620008000800 */
[----:B------:R-:W-:Y:S01]  /*02e0*/  HFMA2 R9, -RZ, RZ, 0, 0 ;  /* 0x00000000ff097431 */ /* 0x000fe200000001ff */
[----:B------:R-:W-:Y:S01]  /*02f0*/  LEA R8, R20, UR12, 0x2 ;  /* 0x0000000c14087c11 */ /* 0x000fe2000f8e10ff */
[----:B------:R-:W2:Y:S01]  /*0300*/  LDCU.64 UR8, c[0x0][0x380] ;  /* 0x00007000ff0877ac */ /* 0x000ea20008000a00 */
[----:B------:R-:W-:-:S03]  /*0310*/  LEA R34, R21, R20, 0x3 ;  /* 0x0000001415227211 */ /* 0x000fc600078e18ff */
[----:B------:R-:W3:Y:S01]  /*0320*/  LDC R29, c[0x0][0x398] ;  /* 0x0000e600ff1d7b82 */ /* 0x000ee20000000800 */
[----:B------:R-:W-:Y:S02]  /*0330*/  IADD3 R10, PT, PT, R8, 0x3, RZ ;  /* 0x00000003080a7810 */ /* 0x000fe40007ffe0ff */
[----:B------:R-:W-:Y:S02]  /*0340*/  MOV R32, R24 ;  /* 0x0000001800207202 */ /* 0x000fe40000000f00 */
[----:B------:R-:W-:Y:S01]  /*0350*/  MOV R33, R21 ;  /* 0x0000001500217202 */ /* 0x000fe20000000f00 */
[----:B-1----:R-:W-:Y:S01]  /*0360*/  IMAD.WIDE.U32 R8, R24, UR6, R8 ;  /* 0x0000000618087c25 */ /* 0x002fe2000f8e0008 */
[----:B------:R-:W-:Y:S01]  /*0370*/  ISETP.GE.AND P1, PT, R10, UR6, PT ;  /* 0x000000060a007c0c */ /* 0x000fe2000bf26270 */
[----:B------:R-:W-:Y:S02]  /*0380*/  UMOV UR6, 0x400 ;  /* 0x0000040000067882 */ /* 0x000fe40000000000 */
[----:B0-----:R-:W-:Y:S01]  /*0390*/  ULEA UR6, UR7, UR6, 0x18 ;  /* 0x0000000607067291 */ /* 0x001fe2000f8ec0ff */
[----:B--2---:R-:W-:-:S02]  /*03a0*/  LEA R30, P3, R8, UR8, 0x2 ;  /* 0x00000008081e7c11 */ /* 0x004fc4000f8610ff */
[----:B------:R-:W-:Y:S02]  /*03b0*/  ISETP.GT.U32.OR P1, PT, R20, 0x7, P1 ;  /* 0x000000071400780c */ /* 0x000fe40000f24470 */
[----:B------:R-:W-:Y:S02]  /*03c0*/  LEA.HI.X R31, R8, UR9, R9, 0x2, P3 ;  /* 0x00000009081f7c11 */ /* 0x000fe400098f1409 */
[----:B------:R-:W-:-:S09]  /*03d0*/  LEA R34, R34, UR6, 0x4 ;  /* 0x0000000622227c11 */ /* 0x000fd2000f8e20ff */
.L_x_6:
[----:B---3--:R-:W-:Y:S01]  /*03e0*/  ISETP.GE.AND P3, PT, R32, R29, PT ;  /* 0x0000001d2000720c */ /* 0x008fe20003f66270 */
[----:B------:R-:W-:Y:S01]  /*03f0*/  BSSY.RECONVERGENT B1, `(.L_x_3) ;  /* 0x000000a000017945 */ /* 0x000fe20003800200 */
[C---:B------:R-:W-:Y:S02]  /*0400*/  ISETP.GE.U32.AND P4, PT, R33.reuse, 0x30, PT ;  /* 0x000000302100780c */ /* 0x040fe40003f86070 */
[----:B------:R-:W-:-:S09]  /*0410*/  IADD3 R33, PT, PT, R33, 0x10, RZ ;  /* 0x0000001021217810 */ /* 0x000fd20007ffe0ff */
[----:B------:R-:W-:Y:S05]  /*0420*/  @!P3 BRA `(.L_x_4) ;  /* 0x00000000000cb947 */ /* 0x000fea0003800000 */
[----:B------:R-:W-:-:S13]  /*0430*/  ISETP.GE.U32.AND P3, PT, R20, 0x8, PT ;  /* 0x000000081400780c */ /* 0x000fda0003f66070 */
[----:B------:R1:W-:Y:S01]  /*0440*/  @!P3 STS.128 [R34], RZ ;  /* 0x000000ff2200b388 */ /* 0x0003e20000000c00 */
[----:B------:R-:W-:Y:S05]  /*0450*/  BRA `(.L_x_5) ;  /* 0x00000000000c7947 */ /* 0x000fea0003800000 */
.L_x_4:
[----:B------:R-:W-:Y:S05]  /*0460*/  @P1 BRA `(.L_x_5) ;  /* 0x0000000000081947 */ /* 0x000fea0003800000 */
[----:B------:R-:W2:Y:S04]  /*0470*/  LDG.E.128.CONSTANT R8, desc[UR10][R30.64] ;  /* 0x0000000a1e087981 */ /* 0x000ea8000c1e9d00 */
[----:B--2---:R0:W-:Y:S02]  /*0480*/  STS.128 [R34], R8 ;  /* 0x0000000822007388 */ /* 0x0041e40000000c00 */
.L_x_5:
[----:B------:R-:W-:Y:S05]  /*0490*/  BSYNC.RECONVERGENT B1 ;  /* 0x0000000000017941 */ /* 0x000fea0003800200 */
.L_x_3:
[----:B0-----:R-:W0:Y:S01]  /*04a0*/  LDC R9, c[0x0][0x39c] ;  /* 0x0000e700ff097b82 */ /* 0x001e220000000800 */
[----:B-1----:R-:W-:Y:S02]  /*04b0*/  IADD3 R34, PT, PT, R34, 0x800, RZ ;  /* 0x0000080022227810 */ /* 0x002fe40007ffe0ff */
[----:B------:R-:W-:Y:S01]  /*04c0*/  IADD3 R32, PT, PT, R32, 0x10, RZ ;  /* 0x0000001020207810 */ /* 0x000fe20007ffe0ff */
[----:B0-----:R-:W-:Y:S01]  /*04d0*/  IMAD.WIDE.U32 R30, R9, 0x40, R30 ;  /* 0x00000040091e7825 */ /* 0x001fe200078e001e */
[----:B------:R-:W-:Y:S06]  /*04e0*/  @!P4 BRA `(.L_x_6) ;  /* 0xfffffffc00bcc947 */ /* 0x000fec000383ffff */
.L_x_2:
[----:B------:R-:W-:Y:S05]  /*04f0*/  BSYNC.RECONVERGENT B0 ;  /* 0x0000000000007941 */ /* 0x000fea0003800200 */
.L_x_1:
[----:B------:R-:W-:Y:S01]  /*0500*/  ISETP.GT.U32.AND P1, PT, R21, 0x1f, PT ;  /* 0x0000001f1500780c */ /* 0x000fe20003f24070 */
[----:B------:R-:W0:Y:S01]  /*0510*/  LDCU UR8, c[0x0][0x3a0] ;  /* 0x00007400ff0877ac */ /* 0x000e220008000800 */
[----:B------:R-:W-:Y:S01]  /*0520*/  BSSY.RECONVERGENT B0, `(.L_x_7) ;  /* 0x0000018000007945 */ /* 0x000fe20003800200 */
[----:B------:R-:W1:Y:S10]  /*0530*/  LDCU.64 UR6, c[0x0][0x388] ;  /* 0x00007100ff0677ac */ /* 0x000e740008000a00 */
[----:B------:R-:W-:Y:S05]  /*0540*/  @P1 BRA `(.L_x_8) ;  /* 0x0000000000541947 */ /* 0x000fea0003800000 */
[----:B------:R-:W2:Y:S01]  /*0550*/  LDC R29, c[0x0][0x39c] ;  /* 0x0000e700ff1d7b82 */ /* 0x000ea20000000800 */
[----:B------:R-:W-:-:S07]  /*0560*/  MOV R31, R21 ;  /* 0x00000015001f7202 */ /* 0x000fce0000000f00 */
.L_x_12:
[----:B---3--:R-:W-:Y:S01]  /*0570*/  IADD3 R10, PT, PT, R31, UR12, RZ ;  /* 0x0000000c1f0a7c10 */ /* 0x008fe2000fffe0ff */
[----:B------:R-:W-:Y:S03]  /*0580*/  BSSY.RECONVERGENT B1, `(.L_x_9) ;  /* 0x000000e000017945 */ /* 0x000fe60003800200 */
[----:B--2---:R-:W-:-:S13]  /*0590*/  ISETP.GE.AND P1, PT, R10, R29, PT ;  /* 0x0000001d0a00720c */ /* 0x004fda0003f26270 */
[----:B------:R-:W-:Y:S05]  /*05a0*/  @!P1 BRA `(.L_x_10) ;  /* 0x0000000000109947 */ /* 0x000fea0003800000 */
[----:B------:R-:W-:-:S13]  /*05b0*/  ISETP.GE.U32.AND P1, PT, R20, 0x10, PT ;  /* 0x000000101400780c */ /* 0x000fda0003f26070 */
[----:B------:R-:W-:-:S05]  /*05c0*/  @!P1 LEA R8, R31, R22, 0x8 ;  /* 0x000000161f089211 */ /* 0x000fca00078e40ff */
[----:B------:R2:W-:Y:S01]  /*05d0*/  @!P1 STS.128 [R8], RZ ;  /* 0x000000ff08009388 */ /* 0x0005e20000000c00 */
[----:B------:R-:W-:Y:S05]  /*05e0*/  BRA `(.L_x_11) ;  /* 0x00000000001c7947 */ /* 0x000fea0003800000 */
.L_x_10:
[----:B------:R-:W-:Y:S05]  /*05f0*/  @P0 BRA `(.L_x_11) ;  /* 0x0000000000180947 */ /* 0x000fea0003800000 */
[----:B0-----:R-:W-:-:S03]  /*0600*/  IMAD.WIDE.U32 R10, R10, UR8, R18 ;  /* 0x000000080a0a7c25 */ /* 0x001fc6000f8e0012 */
[----:B-1----:R-:W-:-:S04]  /*0610*/  LEA R8, P1, R10, UR6, 0x2 ;  /* 0x000000060a087c11 */ /* 0x002fc8000f8210ff */
[----:B------:R-:W-:-:S06]  /*0620*/  LEA.HI.X R9, R10, UR7, R11, 0x2, P1 ;  /* 0x000000070a097c11 */ /* 0x000fcc00088f140b */
[----:B------:R-:W2:Y:S01]  /*0630*/  LDG.E.128.CONSTANT R8, desc[UR10][R8.64] ;  /* 0x0000000a08087981 */ /* 0x000ea2000c1e9d00 */
[----:B------:R-:W-:-:S05]  /*0640*/  LEA R30, R31, R22, 0x8 ;  /* 0x000000161f1e7211 */ /* 0x000fca00078e40ff */
[----:B--2---:R3:W-:Y:S02]  /*0650*/  STS.128 [R30], R8 ;  /* 0x000000081e007388 */ /* 0x0047e40000000c00 */
.L_x_11:
[----:B01----:R-:W-:Y:S05]  /*0660*/  BSYNC.RECONVERGENT B1 ;  /* 0x0000000000017941 */ /* 0x003fea0003800200 */
.L_x_9:
[C---:B------:R-:W-:Y:S02]  /*0670*/  ISETP.GE.U32.AND P1, PT, R31.reuse, 0x10, PT ;  /* 0x000000101f00780c */ /* 0x040fe40003f26070 */
[----:B------:R-:W-:-:S11]  /*0680*/  IADD3 R31, PT, PT, R31, 0x10, RZ ;  /* 0x000000101f1f7810 */ /* 0x000fd60007ffe0ff */
[----:B------:R-:W-:Y:S05]  /*0690*/  @!P1 BRA `(.L_x_12) ;  /* 0xfffffffc00b49947 */ /* 0x000fea000383ffff */
.L_x_8:
[----:B01----:R-:W-:Y:S05]  /*06a0*/  BSYNC.RECONVERGENT B0 ;  /* 0x0000000000007941 */ /* 0x003fea0003800200 */
.L_x_7:
[----:B------:R-:W-:Y:S01]  /*06b0*/  BAR.SYNC.DEFER_BLOCKING 0x0 ;  /* 0x0000000000007b1d */ /* 0x000fe20000010000 */
[----:B------:R-:W-:Y:S01]  /*06c0*/  ISETP.GT.U32.AND P1, PT, R21, 0xf, PT ;  /* 0x0000000f1500780c */ /* 0x000fe20003f24070 */
[----:B------:R-:W-:Y:S01]  /*06d0*/  HFMA2 R32, -RZ, RZ, 0, 0 ;  /* 0x00000000ff207431 */ /* 0x000fe200000001ff */
[----:B---3--:R-:W-:Y:S02]  /*06e0*/  CS2R R10, SRZ ;  /* 0x00000000000a7805 */ /* 0x008fe4000001ff00 */
[----:B------:R-:W-:Y:S02]  /*06f0*/  CS2R R30, SRZ ;  /* 0x00000000001e7805 */ /* 0x000fe4000001ff00 */
[----:B------:R-:W-:Y:S02]  /*0700*/  MOV R29, RZ ;  /* 0x000000ff001d7202 */ /* 0x000fe40000000f00 */
[----:B--2---:R-:W-:Y:S01]  /*0710*/  CS2R R8, SRZ ;  /* 0x0000000000087805 */ /* 0x004fe2000001ff00 */
[----:B------:R-:W-:-:S04]  /*0720*/  UIADD3 UR4, UPT, UPT, UR4, 0x1, URZ ;  /* 0x0000000104047890 */ /* 0x000fc8000fffe0ff */
[----:B------:R-:W-:Y:S01]  /*0730*/  UISETP.NE.AND UP0, UPT, UR4, UR5, UPT ;  /* 0x000000050400728c */ /* 0x000fe2000bf05270 */
[----:B------:R-:W-:Y:S04]  /*0740*/  @!P1 LDS R32, [R25] ;  /* 0x0000000019209984 */ /* 0x000fe80000000800 */
[----:B------:R-:W0:Y:S04]  /*0750*/  @!P2 LDS R11, [R22+0x4] ;  /* 0x00000400160ba984 */ /* 0x000e280000000800 */
[----:B------:R-:W1:Y:S04]  /*0760*/  @!P1 LDS R30, [R25+0x80] ;  /* 0x00008000191e9984 */ /* 0x000e680000000800 */
[----:B------:R-:W2:Y:S04]  /*0770*/  @!P1 LDS R29, [R25+0x100] ;  /* 0x00010000191d9984 */ /* 0x000ea80000000800 */
[----:B------:R-:W3:Y:S04]  /*0780*/  @!P1 LDS R31, [R25+0x180] ;  /* 0x00018000191f9984 */ /* 0x000ee80000000800 */
[----:B------:R-:W4:Y:S04]  /*0790*/  @!P2 LDS R10, [R22] ;  /* 0x00000000160aa984 */ /* 0x000f280000000800 */
[----:B------:R-:W5:Y:S04]  /*07a0*/  @!P2 LDS R8, [R22+0x8] ;  /* 0x000008001608a984 */ /* 0x000f680000000800 */
[----:B------:R-:W5:Y:S01]  /*07b0*/  @!P2 LDS R9, [R22+0xc] ;  /* 0x00000c001609a984 */ /* 0x000f620000000800 */
[C---:B0-----:R-:W-:Y:S01]  /*07c0*/  FFMA R37, R11.reuse, R32, R16 ;  /* 0x000000200b257223 */ /* 0x041fe20000000010 */
[----:B------:R-:W-:Y:S01]  /*07d0*/  MOV R16, RZ ;  /* 0x000000ff00107202 */ /* 0x000fe20000000f00 */
[----:B-1----:R-:W-:Y:S01]  /*07e0*/  FFMA R35, R11, R30, R12 ;  /* 0x0000001e0b237223 */ /* 0x002fe2000000000c */
[----:B------:R-:W-:-:S04]  /*07f0*/  HFMA2 R12, -RZ, RZ, 0, 0 ;  /* 0x00000000ff0c7431 */ /* 0x000fc800000001ff */
[----:B------:R-:W-:Y:S01]  /*0800*/  @!P1 LDS R16, [R25+0x84] ;  /* 0x0000840019109984 */ /* 0x000fe20000000800 */
[C---:B--2---:R-:W-:Y:S01]  /*0810*/  FFMA R33, R11.reuse, R29, R4 ;  /* 0x0000001d0b217223 */ /* 0x044fe20000000004 */
[----:B------:R-:W-:Y:S02]  /*0820*/  HFMA2 R4, -RZ, RZ, 0, 0 ;  /* 0x00000000ff047431 */ /* 0x000fe400000001ff */
[----:B---3--:R-:W-:Y:S01]  /*0830*/  FFMA R11, R11, R31, R26 ;  /* 0x0000001f0b0b7223 */ /* 0x008fe2000000001a */
[----:B------:R-:W-:Y:S01]  /*0840*/  HFMA2 R26, -RZ, RZ, 0, 0 ;  /* 0x00000000ff1a7431 */ /* 0x000fe200000001ff */
[----:B------:R-:W-:Y:S01]  /*0850*/  @!P1 LDS R12, [R25+0x104] ;  /* 0x00010400190c9984 */ /* 0x000fe20000000800 */
[CC--:B----4-:R-:W-:Y:S01]  /*0860*/  FFMA R5, R10.reuse, R29.reuse, R5 ;  /* 0x0000001d0a057223 */ /* 0x0d0fe20000000005 */
[C---:B------:R-:W-:Y:S01]  /*0870*/  FFMA R17, R10.reuse, R32, R17 ;  /* 0x000000200a117223 */ /* 0x040fe20000000011 */
[----:B------:R-:W-:Y:S01]  /*0880*/  FFMA R13, R10, R30, R13 ;  /* 0x0000001e0a0d7223 */ /* 0x000fe2000000000d */
[----:B------:R-:W0:Y:S01]  /*0890*/  @!P2 LDS R4, [R22+0x108] ;  /* 0x000108001604a984 */ /* 0x000e220000000800 */
[C---:B-----5:R-:W-:Y:S01]  /*08a0*/  FFMA R3, R8.reuse, R29, R3 ;  /* 0x0000001d08037223 */ /* 0x060fe20000000003 */
[C---:B------:R-:W-:Y:S01]  /*08b0*/  FFMA R15, R8.reuse, R32, R15 ;  /* 0x00000020080f7223 */ /* 0x040fe2000000000f */
[C---:B------:R-:W-:Y:S01]  /*08c0*/  FFMA R7, R8.reuse, R30, R7 ;  /* 0x0000001e08077223 */ /* 0x040fe20000000007 */
[----:B------:R-:W-:Y:S01]  /*08d0*/  FFMA R27, R8, R31, R27 ;  /* 0x0000001f081b7223 */ /* 0x000fe2000000001b */
[C---:B------:R-:W-:Y:S01]  /*08e0*/  FFMA R2, R9.reuse, R29, R2 ;  /* 0x0000001d09027223 */ /* 0x040fe20000000002 */
[C---:B------:R-:W-:Y:S01]  /*08f0*/  FFMA R14, R9.reuse, R32, R14 ;  /* 0x00000020090e7223 */ /* 0x040fe2000000000e */
[C---:B------:R-:W-:Y:S01]  /*0900*/  FFMA R6, R9.reuse, R30, R6 ;  /* 0x0000001e09067223 */ /* 0x040fe20000000006 */
[-C--:B------:R-:W-:Y:S01]  /*0910*/  FFMA R29, R10, R31.reuse, R0 ;  /* 0x0000001f0a1d7223 */ /* 0x080fe20000000000 */
[----:B------:R-:W-:Y:S01]  /*0920*/  FFMA R28, R9, R31, R28 ;  /* 0x0000001f091c7223 */ /* 0x000fe2000000001c */
[----:B------:R-:W-:-:S02]  /*0930*/  MOV R10, RZ ;  /* 0x000000ff000a7202 */ /* 0x000fc40000000f00 */
[----:B------:R-:W-:Y:S02]  /*0940*/  CS2R R8, SRZ ;  /* 0x0000000000087805 */ /* 0x000fe4000001ff00 */
[----:B------:R-:W-:Y:S01]  /*0950*/  MOV R0, RZ ;  /* 0x000000ff00007202 */ /* 0x000fe20000000f00 */
[----:B------:R-:W1:Y:S01]  /*0960*/  @!P1 LDS R26, [R25+0x4] ;  /* 0x00000400191a9984 */ /* 0x000e620000000800 */
[----:B------:R-:W-:-:S03]  /*0970*/  HFMA2 R31, -RZ, RZ, 0, 0 ;  /* 0x00000000ff1f7431 */ /* 0x000fc600000001ff */
[----:B------:R-:W2:Y:S04]  /*0980*/  @!P2 LDS R10, [R22+0x100] ;  /* 0x00010000160aa984 */ /* 0x000ea80000000800 */
[----:B------:R-:W3:Y:S04]  /*0990*/  @!P2 LDS R8, [R22+0x104] ;  /* 0x000104001608a984 */ /* 0x000ee80000000800 */
[----:B------:R-:W4:Y:S04]  /*09a0*/  @!P2 LDS R9, [R22+0x10c] ;  /* 0x00010c001609a984 */ /* 0x000f280000000800 */
[----:B------:R-:W5:Y:S04]  /*09b0*/  @!P1 LDS R0, [R25+0x184] ;  /* 0x0001840019009984 */ /* 0x000f680000000800 */
[----:B------:R-:W-:Y:S01]  /*09c0*/  @!P1 LDS R31, [R25+0x108] ;  /* 0x00010800191f9984 */ /* 0x000fe20000000800 */
[C---:B0-----:R-:W-:Y:S01]  /*09d0*/  FFMA R7, R4.reuse, R16, R7 ;  /* 0x0000001004077223 */ /* 0x041fe20000000007 */
[C---:B------:R-:W-:Y:S01]  /*09e0*/  FFMA R3, R4.reuse, R12, R3 ;  /* 0x0000000c04037223 */ /* 0x040fe20000000003 */
[----:B-1----:R-:W-:Y:S01]  /*09f0*/  FFMA R15, R4, R26, R15 ;  /* 0x0000001a040f7223 */ /* 0x002fe2000000000f */
[C---:B--2---:R-:W-:Y:S01]  /*0a00*/  FFMA R13, R10.reuse, R16, R13 ;  /* 0x000000100a0d7223 */ /* 0x044fe2000000000d */
[C---:B------:R-:W-:Y:S01]  /*0a10*/  FFMA R17, R10.reuse, R26, R17 ;  /* 0x0000001a0a117223 */ /* 0x040fe20000000011 */
[----:B------:R-:W-:Y:S01]  /*0a20*/  FFMA R5, R10, R12, R5 ;  /* 0x0000000c0a057223 */ /* 0x000fe20000000005 */
[C---:B---3--:R-:W-:Y:S01]  /*0a30*/  FFMA R35, R8.reuse, R16, R35 ;  /* 0x0000001008237223 */ /* 0x048fe20000000023 */
[C---:B------:R-:W-:Y:S01]  /*0a40*/  FFMA R37, R8.reuse, R26, R37 ;  /* 0x0000001a08257223 */ /* 0x040fe20000000025 */
[----:B------:R-:W-:Y:S01]  /*0a50*/  FFMA R33, R8, R12, R33 ;  /* 0x0000000c08217223 */ /* 0x000fe20000000021 */
[----:B----4-:R-:W-:Y:S01]  /*0a60*/  FFMA R6, R9, R16, R6 ;  /* 0x0000001009067223 */ /* 0x010fe20000000006 */
[----:B------:R-:W-:-:S02]  /*0a70*/  HFMA2 R16, -RZ, RZ, 0, 0 ;  /* 0x00000000ff107431 */ /* 0x000fc400000001ff */
[C---:B------:R-:W-:Y:S01]  /*0a80*/  FFMA R14, R9.reuse, R26, R14 ;  /* 0x0000001a090e7223 */ /* 0x040fe2000000000e */
[C---:B------:R-:W-:Y:S01]  /*0a90*/  FFMA R2, R9.reuse, R12, R2 ;  /* 0x0000000c09027223 */ /* 0x040fe20000000002 */
[-C--:B-----5:R-:W-:Y:S01]  /*0aa0*/  FFMA R27, R4, R0.reuse, R27 ;  /* 0x00000000041b7223 */ /* 0x0a0fe2000000001b */
[----:B------:R-:W-:Y:S02]  /*0ab0*/  HFMA2 R4, -RZ, RZ, 0, 0 ;  /* 0x00000000ff047431 */ /* 0x000fe400000001ff */
[-C--:B------:R-:W-:Y:S01]  /*0ac0*/  FFMA R29, R10, R0.reuse, R29 ;  /* 0x000000000a1d7223 */ /* 0x080fe2000000001d */
[-C--:B------:R-:W-:Y:S01]  /*0ad0*/  FFMA R11, R8, R0.reuse, R11 ;  /* 0x00000000080b7223 */ /* 0x080fe2000000000b */
[----:B------:R-:W-:Y:S01]  /*0ae0*/  FFMA R28, R9, R0, R28 ;  /* 0x00000000091c7223 */ /* 0x000fe2000000001c */
[----:B------:R-:W-:Y:S02]  /*0af0*/  MOV R10, RZ ;  /* 0x000000ff000a7202 */ /* 0x000fe40000000f00 */
[----:B------:R-:W-:-:S02]  /*0b00*/  CS2R R8, SRZ ;  /* 0x0000000000087805 */ /* 0x000fc4000001ff00 */
[----:B------:R-:W-:Y:S01]  /*0b10*/  MOV R12, RZ ;  /* 0x000000ff000c7202 */ /* 0x000fe20000000f00 */
[----:B------:R-:W-:Y:S01]  /*0b20*/  @!P1 LDS R16, [R25+0x8] ;  /* 0x0000080019109984 */ /* 0x000fe20000000800 */
[----:B------:R-:W-:Y:S01]  /*0b30*/  MOV R0, RZ ;  /* 0x000000ff00007202 */ /* 0x000fe20000000f00 */
[----:B------:R-:W-:Y:S02]  /*0b40*/  HFMA2 R26, -RZ, RZ, 0, 0 ;  /* 0x00000000ff1a7431 */ /* 0x000fe400000001ff */
[----:B------:R-:W0:Y:S04]  /*0b50*/  @!P2 LDS R10, [R22+0x200] ;  /* 0x00020000160aa984 */ /* 0x000e280000000800 */
[----:B------:R-:W1:Y:S04]  /*0b60*/  @!P2 LDS R8, [R22+0x204] ;  /* 0x000204001608a984 */ /* 0x000e680000000800 */
[----:B------:R-:W2:Y:S04]  /*0b70*/  @!P2 LDS R4, [R22+0x208] ;  /* 0x000208001604a984 */ /* 0x000ea80000000800 */
[----:B------:R-:W3:Y:S04]  /*0b80*/  @!P2 LDS R9, [R22+0x20c] ;  /* 0x00020c001609a984 */ /* 0x000ee80000000800 */
[----:B------:R-:W4:Y:S04]  /*0b90*/  @!P1 LDS R12, [R25+0x88] ;  /* 0x00008800190c9984 */ /* 0x000f280000000800 */
[----:B------:R-:W5:Y:S04]  /*0ba0*/  @!P1 LDS R0, [R25+0x188] ;  /* 0x0001880019009984 */ /* 0x000f680000000800 */
[----:B------:R-:W-:Y:S01]  /*0bb0*/  @!P2 LDS R26, [R22+0x1f04] ;  /* 0x001f0400161aa984 */ /* 0x000fe20000000800 */
[CC--:B0-----:R-:W-:Y:S01]  /*0bc0*/  FFMA R17, R10.reuse, R16.reuse, R17 ;  /* 0x000000100a117223 */ /* 0x0c1fe20000000011 */
[-C--:B------:R-:W-:Y:S01]  /*0bd0*/  FFMA R5, R10, R31.reuse, R5 ;  /* 0x0000001f0a057223 */ /* 0x080fe20000000005 */
[CC--:B-1----:R-:W-:Y:S01]  /*0be0*/  FFMA R37, R8.reuse, R16.reuse, R37 ;  /* 0x0000001008257223 */ /* 0x0c2fe20000000025 */
[-C--:B------:R-:W-:Y:S01]  /*0bf0*/  FFMA R33, R8, R31.reuse, R33 ;  /* 0x0000001f08217223 */ /* 0x080fe20000000021 */
[CC--:B--2---:R-:W-:Y:S01]  /*0c00*/  FFMA R15, R4.reuse, R16.reuse, R15 ;  /* 0x00000010040f7223 */ /* 0x0c4fe2000000000f */
[-C--:B------:R-:W-:Y:S01]  /*0c10*/  FFMA R3, R4, R31.reuse, R3 ;  /* 0x0000001f04037223 */ /* 0x080fe20000000003 */
[C---:B---3--:R-:W-:Y:S01]  /*0c20*/  FFMA R14, R9.reuse, R16, R14 ;  /* 0x00000010090e7223 */ /* 0x048fe2000000000e */
[----:B------:R-:W-:Y:S01]  /*0c30*/  FFMA R2, R9, R31, R2 ;  /* 0x0000001f09027223 */ /* 0x000fe20000000002 */
[----:B------:R-:W-:-:S02]  /*0c40*/  HFMA2 R16, -RZ, RZ, 0, 0 ;  /* 0x00000000ff107431 */ /* 0x000fc400000001ff */
[-C--:B----4-:R-:W-:Y:S01]  /*0c50*/  FFMA R7, R4, R12.reuse, R7 ;  /* 0x0000000c04077223 */ /* 0x090fe20000000007 */
[----:B------:R-:W-:Y:S02]  /*0c60*/  HFMA2 R31, -RZ, RZ, 0, 0 ;  /* 0x00000000ff1f7431 */ /* 0x000fe400000001ff */
[-C--:B------:R-:W-:Y:S01]  /*0c70*/  FFMA R13, R10, R12.reuse, R13 ;  /* 0x0000000c0a0d7223 */ /* 0x080fe2000000000d */
[----:B------:R-:W-:Y:S01]  /*0c80*/  FFMA R35, R8, R12, R35 ;  /* 0x0000000c08237223 */ /* 0x000fe20000000023 */
[----:B-----5:R-:W-:Y:S01]  /*0c90*/  FFMA R27, R4, R0, R27 ;  /* 0x00000000041b7223 */ /* 0x020fe2000000001b */
[----:B------:R-:W-:Y:S02]  /*0ca0*/  HFMA2 R4, -RZ, RZ, 0, 0 ;  /* 0x00000000ff047431 */ /* 0x000fe400000001ff */
[C---:B------:R-:W-:Y:S01]  /*0cb0*/  FFMA R6, R9.reuse, R12, R6 ;  /* 0x0000000c09067223 */ /* 0x040fe20000000006 */
[-C--:B------:R-:W-:Y:S01]  /*0cc0*/  FFMA R29, R10, R0.reuse, R29 ;  /* 0x000000000a1d7223 */ /* 0x080fe2000000001d */
[-C--:B------:R-:W-:Y:S01]  /*0cd0*/  FFMA R11, R8, R0.reuse, R11 ;  /* 0x00000000080b7223 */ /* 0x080fe2000000000b */
[----:B------:R-:W-:Y:S01]  /*0ce0*/  FFMA R28, R9, R0, R28 ;  /* 0x00000000091c7223 */ /* 0x000fe2000000001c */
[----:B------:R-:W-:-:S02]  /*0cf0*/  MOV R10, RZ ;  /* 0x000000ff000a7202 */ /* 0x000fc40000000f00 */
[----:B------:R-:W-:Y:S02]  /*0d00*/  CS2R R8, SRZ ;  /* 0x0000000000087805 */ /* 0x000fe4000001ff00 */
[----:B------:R-:W-:Y:S01]  /*0d10*/  MOV R12, RZ ;  /* 0x000000ff000c7202 */ /* 0x000fe20000000f00 */
[----:B------:R-:W-:Y:S01]  /*0d20*/  @!P1 LDS R16, [R25+0xc] ;  /* 0x00000c0019109984 */ /* 0x000fe20000000800 */
[----:B------:R-:W-:-:S03]  /*0d30*/  MOV R0, RZ ;  /* 0x000000ff00007202 */ /* 0x000fc60000000f00 */
[----:B------:R-:W0:Y:S04]  /*0d40*/  @!P2 LDS R10, [R22+0x300] ;  /* 0x00030000160aa984 */ /* 0x000e280000000800 */
[----:B------:R-:W1:Y:S04]  /*0d50*/  @!P2 LDS R8, [R22+0x304] ;  /* 0x000304001608a984 */ /* 0x000e680000000800 */
[----:B------:R-:W2:Y:S04]  /*0d60*/  @!P2 LDS R4, [R22+0x308] ;  /* 0x000308001604a984 */ /* 0x000ea80000000800 */
[----:B------:R-:W3:Y:S04]  /*0d70*/  @!P2 LDS R9, [R22+0x30c] ;  /* 0x00030c001609a984 */ /* 0x000ee80000000800 */
[----:B------:R-:W4:Y:S04]  /*0d80*/  @!P1 LDS R12, [R25+0x8c] ;  /* 0x00008c00190c9984 */ /* 0x000f280000000800 */
[----:B------:R-:W5:Y:S04]  /*0d90*/  @!P1 LDS R31, [R25+0x10c] ;  /* 0x00010c00191f9984 */ /* 0x000f680000000800 */
[----:B------:R-:W5:Y:S01]  /*0da0*/  @!P1 LDS R0, [R25+0x18c] ;  /* 0x00018c0019009984 */ /* 0x000f620000000800 */
[-C--:B0-----:R-:W-:Y:S01]  /*0db0*/  FFMA R17, R10, R16.reuse, R17 ;  /* 0x000000100a117223 */ /* 0x081fe20000000011 */
[-C--:B-1----:R-:W-:Y:S01]  /*0dc0*/  FFMA R37, R8, R16.reuse, R37 ;  /* 0x0000001008257223 */ /* 0x082fe20000000025 */
[-C--:B--2---:R-:W-:Y:S01]  /*0dd0*/  FFMA R15, R4, R16.reuse, R15 ;  /* 0x00000010040f7223 */ /* 0x084fe2000000000f */
[----:B---3--:R-:W-:Y:S01]  /*0de0*/  FFMA R14, R9, R16, R14 ;  /* 0x00000010090e7223 */ /* 0x008fe2000000000e */
[----:B------:R-:W-:-:S02]  /*0df0*/  HFMA2 R16, -RZ, RZ, 0, 0 ;  /* 0x00000000ff107431 */ /* 0x000fc400000001ff */
[-C--:B----4-:R-:W-:Y:S01]  /*0e00*/  FFMA R7, R4, R12.reuse, R7 ;  /* 0x0000000c04077223 */ /* 0x090fe20000000007 */
[-C--:B------:R-:W-:Y:S01]  /*0e10*/  FFMA R13, R10, R12.reuse, R13 ;  /* 0x0000000c0a0d7223 */ /* 0x080fe2000000000d */
[-C--:B------:R-:W-:Y:S01]  /*0e20*/  FFMA R35, R8, R12.reuse, R35 ;  /* 0x0000000c08237223 */ /* 0x080fe20000000023 */
[C---:B------:R-:W-:Y:S01]  /*0e30*/  FFMA R6, R9.reuse, R12, R6 ;  /* 0x0000000c09067223 */ /* 0x040fe20000000006 */
[-C--:B-----5:R-:W-:Y:S01]  /*0e40*/  FFMA R5, R10, R31.reuse, R5 ;  /* 0x0000001f0a057223 */ /* 0x0a0fe20000000005 */
[-C--:B------:R-:W-:Y:S01]  /*0e50*/  FFMA R33, R8, R31.reuse, R33 ;  /* 0x0000001f08217223 */ /* 0x080fe20000000021 */
[CC--:B------:R-:W-:Y:S01]  /*0e60*/  FFMA R3, R4.reuse, R31.reuse, R3 ;  /* 0x0000001f04037223 */ /* 0x0c0fe20000000003 */
[----:B------:R-:W-:Y:S01]  /*0e70*/  FFMA R2, R9, R31, R2 ;  /* 0x0000001f09027223 */ /* 0x000fe20000000002 */
[-C--:B------:R-:W-:Y:S01]  /*0e80*/  FFMA R27, R4, R0.reuse, R27 ;  /* 0x00000000041b7223 */ /* 0x080fe2000000001b */
[----:B------:R-:W-:Y:S02]  /*0e90*/  HFMA2 R4, -RZ, RZ, 0, 0 ;  /* 0x00000000ff047431 */ /* 0x000fe400000001ff */
[----:B------:R-:W-:Y:S01]  /*0ea0*/  FFMA R29, R10, R0, R29 ;  /* 0x000000000a1d7223 */ /* 0x000fe2000000001d */
[----:B------:R-:W-:-:S02]  /*0eb0*/  HFMA2 R31, -RZ, RZ, 0, 0 ;  /* 0x00000000ff1f7431 */ /* 0x000fc400000001ff */
[-C--:B------:R-:W-:Y:S01]  /*0ec0*/  FFMA R11, R8, R0.reuse, R11 ;  /* 0x00000000080b7223 */ /* 0x080fe2000000000b */
[----:B------:R-:W-:Y:S01]  /*0ed0*/  FFMA R28, R9, R0, R28 ;  /* 0x00000000091c7223 */ /* 0x000fe2000000001c */
[----:B------:R-:W-:Y:S02]  /*0ee0*/  MOV R10, RZ ;  /* 0x000000ff000a7202 */ /* 0x000fe40000000f00 */
        /* <DEDUP_REMOVED lines=786> */
[C---:B0-----:R-:W-:Y:S01]  /*4010*/  FFMA R15, R4.reuse, R16, R15 ;  /* 0x00000010040f7223 */ /* 0x041fe2000000000f */
[C---:B-1----:R-:W-:Y:S01]  /*4020*/  FFMA R7, R4.reuse, R12, R7 ;  /* 0x0000000c04077223 */ /* 0x042fe20000000007 */
[C---:B--2---:R-:W-:Y:S01]  /*4030*/  FFMA R3, R4.reuse, R31, R3 ;  /* 0x0000001f04037223 */ /* 0x044fe20000000003 */
[----:B---3--:R-:W-:Y:S01]  /*4040*/  FFMA R27, R4, R0, R27 ;  /* 0x00000000041b7223 */ /* 0x008fe2000000001b */
[----:B------:R-:W-:-:S02]  /*4050*/  HFMA2 R4, -RZ, RZ, 0, 0 ;  /* 0x00000000ff047431 */ /* 0x000fc400000001ff */
[C---:B----4-:R-:W-:Y:S01]  /*4060*/  FFMA R17, R10.reuse, R16, R17 ;  /* 0x000000100a117223 */ /* 0x050fe20000000011 */
[CC--:B------:R-:W-:Y:S01]  /*4070*/  FFMA R5, R10.reuse, R31.reuse, R5 ;  /* 0x0000001f0a057223 */ /* 0x0c0fe20000000005 */
[C---:B------:R-:W-:Y:S01]  /*4080*/  FFMA R13, R10.reuse, R12, R13 ;  /* 0x0000000c0a0d7223 */ /* 0x040fe2000000000d */
[----:B------:R-:W-:Y:S01]  /*4090*/  FFMA R29, R10, R0, R29 ;  /* 0x000000000a1d7223 */ /* 0x000fe2000000001d */
[C---:B-----5:R-:W-:Y:S01]  /*40a0*/  FFMA R37, R8.reuse, R16, R37 ;  /* 0x0000001008257223 */ /* 0x060fe20000000025 */
[CC--:B------:R-:W-:Y:S01]  /*40b0*/  FFMA R33, R8.reuse, R31.reuse, R33 ;  /* 0x0000001f08217223 */ /* 0x0c0fe20000000021 */
[C---:B------:R-:W-:Y:S01]  /*40c0*/  FFMA R35, R8.reuse, R12, R35 ;  /* 0x0000000c08237223 */ /* 0x040fe20000000023 */
[----:B------:R-:W-:Y:S01]  /*40d0*/  FFMA R11, R8, R0, R11 ;  /* 0x00000000080b7223 */ /* 0x000fe2000000000b */
[C---:B------:R-:W-:Y:S01]  /*40e0*/  FFMA R14, R9.reuse, R16, R14 ;  /* 0x00000010090e7223 */ /* 0x040fe2000000000e */
[----:B------:R-:W-:Y:S01]  /*40f0*/  FFMA R2, R9, R31, R2 ;  /* 0x0000001f09027223 */ /* 0x000fe20000000002 */
[----:B------:R-:W-:-:S02]  /*4100*/  HFMA2 R16, -RZ, RZ, 0, 0 ;  /* 0x00000000ff107431 */ /* 0x000fc400000001ff */
[C---:B------:R-:W-:Y:S01]  /*4110*/  FFMA R6, R9.reuse, R12, R6 ;  /* 0x0000000c09067223 */ /* 0x040fe20000000006 */
[----:B------:R-:W-:Y:S02]  /*4120*/  HFMA2 R31, -RZ, RZ, 0, 0 ;  /* 0x00000000ff1f7431 */ /* 0x000fe400000001ff */
[----:B------:R-:W-:Y:S01]  /*4130*/  FFMA R28, R9, R0, R28 ;  /* 0x00000000091c7223 */ /* 0x000fe2000000001c */
[----:B------:R-:W-:Y:S02]  /*4140*/  MOV R10, RZ ;  /* 0x000000ff000a7202 */ /* 0x000fe40000000f00 */
[----:B------:R-:W-:Y:S02]  /*4150*/  CS2R R8, SRZ ;  /* 0x0000000000087805 */ /* 0x000fe4000001ff00 */
[----:B------:R-:W-:Y:S01]  /*4160*/  MOV R12, RZ ;  /* 0x000000ff000c7202 */ /* 0x000fe20000000f00 */
[----:B------:R-:W-:Y:S01]  /*4170*/  @!P2 LDS R4, [R22+0x1e08] ;  /* 0x001e08001604a984 */ /* 0x000fe20000000800 */
[----:B------:R-:W-:-:S03]  /*4180*/  MOV R0, RZ ;  /* 0x000000ff00007202 */ /* 0x000fc60000000f00 */
[----:B------:R-:W-:Y:S04]  /*4190*/  @!P2 LDS R10, [R22+0x1e00] ;  /* 0x001e0000160aa984 */ /* 0x000fe80000000800 */
[----:B------:R-:W-:Y:S04]  /*41a0*/  @!P2 LDS R8, [R22+0x1e04] ;  /* 0x001e04001608a984 */ /* 0x000fe80000000800 */
[----:B------:R-:W-:Y:S04]  /*41b0*/  @!P2 LDS R9, [R22+0x1e0c] ;  /* 0x001e0c001609a984 */ /* 0x000fe80000000800 */
[----:B------:R-:W0:Y:S04]  /*41c0*/  @!P1 LDS R12, [R25+0xf8] ;  /* 0x0000f800190c9984 */ /* 0x000e280000000800 */
[----:B------:R-:W1:Y:S04]  /*41d0*/  @!P1 LDS R16, [R25+0x78] ;  /* 0x0000780019109984 */ /* 0x000e680000000800 */
[----:B------:R-:W2:Y:S04]  /*41e0*/  @!P1 LDS R31, [R25+0x178] ;  /* 0x00017800191f9984 */ /* 0x000ea80000000800 */
[----:B------:R-:W3:Y:S01]  /*41f0*/  @!P1 LDS R0, [R25+0x1f8] ;  /* 0x0001f80019009984 */ /* 0x000ee20000000800 */
[-C--:B0-----:R-:W-:Y:S01]  /*4200*/  FFMA R13, R10, R12.reuse, R13 ;  /* 0x0000000c0a0d7223 */ /* 0x081fe2000000000d */
[-C--:B------:R-:W-:Y:S01]  /*4210*/  FFMA R35, R8, R12.reuse, R35 ;  /* 0x0000000c08237223 */ /* 0x080fe20000000023 */
[CC--:B------:R-:W-:Y:S01]  /*4220*/  FFMA R7, R4.reuse, R12.reuse, R7 ;  /* 0x0000000c04077223 */ /* 0x0c0fe20000000007 */
[----:B------:R-:W-:Y:S01]  /*4230*/  FFMA R6, R9, R12, R6 ;  /* 0x0000000c09067223 */ /* 0x000fe20000000006 */
[----:B-1----:R-:W-:Y:S01]  /*4240*/  FFMA R15, R4, R16, R15 ;  /* 0x00000010040f7223 */ /* 0x002fe2000000000f */
[----:B------:R-:W-:-:S02]  /*4250*/  HFMA2 R12, -RZ, RZ, 0, 0 ;  /* 0x00000000ff0c7431 */ /* 0x000fc400000001ff */
[-C--:B------:R-:W-:Y:S01]  /*4260*/  FFMA R17, R10, R16.reuse, R17 ;  /* 0x000000100a117223 */ /* 0x080fe20000000011 */
[-C--:B------:R-:W-:Y:S01]  /*4270*/  FFMA R37, R8, R16.reuse, R37 ;  /* 0x0000001008257223 */ /* 0x080fe20000000025 */
[-C--:B--2---:R-:W-:Y:S01]  /*4280*/  FFMA R3, R4, R31.reuse, R3 ;  /* 0x0000001f04037223 */ /* 0x084fe20000000003 */
[C---:B------:R-:W-:Y:S01]  /*4290*/  FFMA R14, R9.reuse, R16, R14 ;  /* 0x00000010090e7223 */ /* 0x040fe2000000000e */
[-C--:B------:R-:W-:Y:S01]  /*42a0*/  FFMA R5, R10, R31.reuse, R5 ;  /* 0x0000001f0a057223 */ /* 0x080fe20000000005 */
[-C--:B------:R-:W-:Y:S01]  /*42b0*/  FFMA R33, R8, R31.reuse, R33 ;  /* 0x0000001f08217223 */ /* 0x080fe20000000021 */
[-C--:B---3--:R-:W-:Y:S01]  /*42c0*/  FFMA R27, R4, R0.reuse, R27 ;  /* 0x00000000041b7223 */ /* 0x088fe2000000001b */
        /* <DEDUP_REMOVED lines=8> */
[----:B------:R-:W0:Y:S01]  /*4350*/  @!P1 LDS R12, [R25+0x7c] ;  /* 0x00007c00190c9984 */ /* 0x000e220000000800 */
[----:B------:R-:W-:-:S03]  /*4360*/  MOV R31, RZ ;  /* 0x000000ff001f7202 */ /* 0x000fc60000000f00 */
        /* <DEDUP_REMOVED lines=9> */
[C---:B---3--:R-:W-:Y:S01]  /*4400*/  FFMA R14, R9.reuse, R12, R14 ;  /* 0x0000000c090e7223 */ /* 0x048fe2000000000e */
[-C--:B----4-:R-:W-:Y:S01]  /*4410*/  FFMA R13, R0, R4.reuse, R13 ;  /* 0x00000004000d7223 */ /* 0x090fe2000000000d */
[-C--:B------:R-:W-:Y:S01]  /*4420*/  FFMA R12, R26, R4.reuse, R35 ;  /* 0x000000041a0c7223 */ /* 0x080fe20000000023 */
[-C--:B------:R-:W-:Y:S01]  /*4430*/  FFMA R7, R10, R4.reuse, R7 ;  /* 0x000000040a077223 */ /* 0x080fe20000000007 */
[C---:B------:R-:W-:Y:S01]  /*4440*/  FFMA R6, R9.reuse, R4, R6 ;  /* 0x0000000409067223 */ /* 0x040fe20000000006 */
[-C--:B-----5:R-:W-:Y:S01]  /*4450*/  FFMA R5, R0, R31.reuse, R5 ;  /* 0x0000001f00057223 */ /* 0x0a0fe20000000005 */
[-C--:B------:R-:W-:Y:S01]  /*4460*/  FFMA R4, R26, R31.reuse, R33 ;  /* 0x0000001f1a047223 */ /* 0x080fe20000000021 */
[-C--:B------:R-:W-:Y:S01]  /*4470*/  FFMA R3, R10, R31.reuse, R3 ;  /* 0x0000001f0a037223 */ /* 0x080fe20000000003 */
[C---:B------:R-:W-:Y:S01]  /*4480*/  FFMA R2, R9.reuse, R31, R2 ;  /* 0x0000001f09027223 */ /* 0x040fe20000000002 */
[-C--:B------:R-:W-:Y:S01]  /*4490*/  FFMA R0, R0, R8.reuse, R29 ;  /* 0x0000000800007223 */ /* 0x080fe2000000001d */
[-C--:B------:R-:W-:Y:S01]  /*44a0*/  FFMA R26, R26, R8.reuse, R11 ;  /* 0x000000081a1a7223 */ /* 0x080fe2000000000b */
[-C--:B------:R-:W-:Y:S01]  /*44b0*/  FFMA R27, R10, R8.reuse, R27 ;  /* 0x000000080a1b7223 */ /* 0x080fe2000000001b */
[----:B------:R-:W-:Y:S01]  /*44c0*/  FFMA R28, R9, R8, R28 ;  /* 0x00000008091c7223 */ /* 0x000fe2000000001c */
[----:B------:R-:W-:Y:S06]  /*44d0*/  BAR.SYNC.DEFER_BLOCKING 0x0 ;  /* 0x0000000000007b1d */ /* 0x000fec0000010000 */
[----:B------:R-:W-:Y:S05]  /*44e0*/  BRA.U UP0, `(.L_x_13) ;  /* 0xffffffbd00647547 */ /* 0x000fea000b83ffff */
.L_x_0:
[----:B------:R-:W0:Y:S01]  /*44f0*/  LDCU UR6, c[0x0][0x398] ;  /* 0x00007300ff0677ac */ /* 0x000e220008000800 */
[C---:B------:R-:W-:Y:S01]  /*4500*/  IADD3 R25, PT, PT, R23.reuse, 0x1, RZ ;  /* 0x0000000117197810 */ /* 0x040fe20007ffe0ff */
[----:B------:R-:W-:Y:S01]  /*4510*/  BSSY.RECONVERGENT B0, `(.L_x_14) ;  /* 0x000001a000007945 */ /* 0x000fe20003800200 */
[C---:B------:R-:W-:Y:S02]  /*4520*/  IADD3 R21, PT, PT, R23.reuse, 0x2, RZ ;  /* 0x0000000217157810 */ /* 0x040fe40007ffe0ff */
[C---:B------:R-:W-:Y:S02]  /*4530*/  IADD3 R20, PT, PT, R23.reuse, 0x3, RZ ;  /* 0x0000000317147810 */ /* 0x040fe40007ffe0ff */
[----:B0-----:R-:W-:Y:S02]  /*4540*/  ISETP.GE.AND P3, PT, R23, UR6, PT ;  /* 0x0000000617007c0c */ /* 0x001fe4000bf66270 */
[----:B------:R-:W-:Y:S02]  /*4550*/  ISETP.GE.AND P0, PT, R25, UR6, PT ;  /* 0x0000000619007c0c */ /* 0x000fe4000bf06270 */
[----:B------:R-:W-:-:S02]  /*4560*/  ISETP.GE.AND P1, PT, R21, UR6, PT ;  /* 0x0000000615007c0c */ /* 0x000fc4000bf26270 */
[----:B------:R-:W-:-:S07]  /*4570*/  ISETP.GE.AND P2, PT, R20, UR6, PT ;  /* 0x0000000614007c0c */ /* 0x000fce000bf46270 */
[----:B------:R-:W-:Y:S06]  /*4580*/  @P3 BRA `(.L_x_15) ;  /* 0x0000000000483947 */ /* 0x000fec0003800000 */
[----:B------:R-:W0:Y:S01]  /*4590*/  LDCU UR7, c[0x0][0x3a0] ;  /* 0x00007400ff0777ac */ /* 0x000e220008000800 */
[----:B------:R-:W-:Y:S01]  /*45a0*/  HFMA2 R9, -RZ, RZ, 0, 0 ;  /* 0x00000000ff097431 */ /* 0x000fe200000001ff */
[----:B------:R-:W-:Y:S01]  /*45b0*/  MOV R8, R18 ;  /* 0x0000001200087202 */ /* 0x000fe20000000f00 */
[----:B------:R-:W1:Y:S01]  /*45c0*/  LDCU.64 UR4, c[0x0][0x390] ;  /* 0x00007200ff0477ac */ /* 0x000e620008000a00 */
[----:B------:R-:W-:-:S03]  /*45d0*/  IADD3 R22, PT, PT, R18, 0x1, RZ ;  /* 0x0000000112167810 */ /* 0x000fc60007ffe0ff */
[----:B0-----:R-:W-:Y:S01]  /*45e0*/  IMAD.WIDE.U32 R10, R23, UR7, R8 ;  /* 0x00000007170a7c25 */ /* 0x001fe2000f8e0008 */
[----:B------:R-:W-:Y:S02]  /*45f0*/  IADD3 R9, PT, PT, R18, 0x2, RZ ;  /* 0x0000000212097810 */ /* 0x000fe40007ffe0ff */
[----:B------:R-:W-:Y:S02]  /*4600*/  ISETP.GE.AND P4, PT, R22, UR7, PT ;  /* 0x0000000716007c0c */ /* 0x000fe4000bf86270 */
[----:B-1----:R-:W-:Y:S02]  /*4610*/  LEA R8, P6, R10, UR4, 0x2 ;  /* 0x000000040a087c11 */ /* 0x002fe4000f8c10ff */
[----:B------:R-:W-:Y:S02]  /*4620*/  IADD3 R22, PT, PT, R18, 0x3, RZ ;  /* 0x0000000312167810 */ /* 0x000fe40007ffe0ff */
[----:B------:R-:W-:Y:S02]  /*4630*/  ISETP.GE.AND P3, PT, R9, UR7, PT ;  /* 0x0000000709007c0c */ /* 0x000fe4000bf66270 */
[----:B------:R-:W-:-:S02]  /*4640*/  LEA.HI.X R9, R10, UR5, R11, 0x2, P6 ;  /* 0x000000050a097c11 */ /* 0x000fc4000b0f140b */
[----:B------:R-:W-:Y:S02]  /*4650*/  ISETP.GE.AND P5, PT, R18, UR7, PT ;  /* 0x0000000712007c0c */ /* 0x000fe4000bfa6270 */
[----:B------:R-:W-:Y:S01]  /*4660*/  ISETP.GE.AND P6, PT, R22, UR7, PT ;  /* 0x0000000716007c0c */ /* 0x000fe2000bfc6270 */
[----:B------:R0:W-:Y:S06]  /*4670*/  @!P4 STG.E desc[UR10][R8.64+0x4], R16 ;  /* 0x000004100800c986 */ /* 0x0001ec000c10190a */
[----:B------:R0:W-:Y:S04]  /*4680*/  @!P3 STG.E desc[UR10][R8.64+0x8], R15 ;  /* 0x0000080f0800b986 */ /* 0x0001e8000c10190a */
[----:B------:R0:W-:Y:S04]  /*4690*/  @!P5 STG.E desc[UR10][R8.64], R17 ;  /* 0x000000110800d986 */ /* 0x0001e8000c10190a */
[----:B------:R0:W-:Y:S02]  /*46a0*/  @!P6 STG.E desc[UR10][R8.64+0xc], R14 ;  /* 0x00000c0e0800e986 */ /* 0x0001e4000c10190a */
.L_x_15:
[----:B------:R-:W-:Y:S05]  /*46b0*/  BSYNC.RECONVERGENT B0 ;  /* 0x0000000000007941 */ /* 0x000fea0003800200 */
.L_x_14:
[----:B------:R-:W-:Y:S04]  /*46c0*/  BSSY.RECONVERGENT B0, `(.L_x_16) ;  /* 0x0000014000007945 */ /* 0x000fe80003800200 */
[----:B------:R-:W-:Y:S05]  /*46d0*/  @P0 BRA `(.L_x_17) ;  /* 0x0000000000480947 */ /* 0x000fea0003800000 */
[----:B------:R-:W1:Y:S01]  /*46e0*/  LDCU UR4, c[0x0][0x3a0] ;  /* 0x00007400ff0477ac */ /* 0x000e620008000800 */
[----:B0-----:R-:W-:Y:S01]  /*46f0*/  HFMA2 R9, -RZ, RZ, 0, 0 ;  /* 0x00000000ff097431 */ /* 0x001fe200000001ff */
[----:B------:R-:W-:Y:S01]  /*4700*/  MOV R8, R18 ;  /* 0x0000001200087202 */ /* 0x000fe20000000f00 */
[----:B------:R-:W0:Y:S01]  /*4710*/  LDCU.64 UR8, c[0x0][0x390] ;  /* 0x00007200ff0877ac */ /* 0x000e220008000a00 */
[C---:B------:R-:W-:Y:S02]  /*4720*/  IADD3 R10, PT, PT, R18.reuse, 0x1, RZ ;  /* 0x00000001120a7810 */ /* 0x040fe40007ffe0ff */
[C---:B------:R-:W-:Y:S02]  /*4730*/  IADD3 R11, PT, PT, R18.reuse, 0x2, RZ ;  /* 0x00000002120b7810 */ /* 0x040fe40007ffe0ff */
[----:B------:R-:W-:Y:S01]  /*4740*/  IADD3 R14, PT, PT, R18, 0x3, RZ ;  /* 0x00000003120e7810 */ /* 0x000fe20007ffe0ff */
[----:B-1----:R-:W-:Y:S01]  /*4750*/  IMAD.WIDE.U32 R8, R25, UR4, R8 ;  /* 0x0000000419087c25 */ /* 0x002fe2000f8e0008 */
[----:B------:R-:W-:-:S02]  /*4760*/  ISETP.GE.AND P4, PT, R10, UR4, PT ;  /* 0x000000040a007c0c */ /* 0x000fc4000bf86270 */
[----:B------:R-:W-:Y:S02]  /*4770*/  ISETP.GE.AND P3, PT, R18, UR4, PT ;  /* 0x0000000412007c0c */ /* 0x000fe4000bf66270 */
[----:B------:R-:W-:Y:S02]  /*4780*/  ISETP.GE.AND P5, PT, R11, UR4, PT ;  /* 0x000000040b007c0c */ /* 0x000fe4000bfa6270 */
[----:B------:R-:W-:Y:S02]  /*4790*/  ISETP.GE.AND P6, PT, R14, UR4, PT ;  /* 0x000000040e007c0c */ /* 0x000fe4000bfc6270 */
[----:B0-----:R-:W-:-:S04]  /*47a0*/  LEA R10, P0, R8, UR8, 0x2 ;  /* 0x00000008080a7c11 */ /* 0x001fc8000f8010ff */
[----:B------:R-:W-:-:S05]  /*47b0*/  LEA.HI.X R11, R8, UR9, R9, 0x2, P0 ;  /* 0x00000009080b7c11 */ /* 0x000fca00080f1409 */
[----:B------:R1:W-:Y:S04]  /*47c0*/  @!P3 STG.E desc[UR10][R10.64], R13 ;  /* 0x0000000d0a00b986 */ /* 0x0003e8000c10190a */
[----:B------:R1:W-:Y:S04]  /*47d0*/  @!P4 STG.E desc[UR10][R10.64+0x4], R12 ;  /* 0x0000040c0a00c986 */ /* 0x0003e8000c10190a */
[----:B------:R1:W-:Y:S04]  /*47e0*/  @!P5 STG.E desc[UR10][R10.64+0x8], R7 ;  /* 0x000008070a00d986 */ /* 0x0003e8000c10190a */
[----:B------:R1:W-:Y:S02]  /*47f0*/  @!P6 STG.E desc[UR10][R10.64+0xc], R6 ;  /* 0x00000c060a00e986 */ /* 0x0003e4000c10190a */
.L_x_17:
[----:B------:R-:W-:Y:S05]  /*4800*/  BSYNC.RECONVERGENT B0 ;  /* 0x0000000000007941 */ /* 0x000fea0003800200 */
.L_x_16:
[----:B------:R-:W-:Y:S04]  /*4810*/  BSSY.RECONVERGENT B0, `(.L_x_18) ;  /* 0x0000014000007945 */ /* 0x000fe80003800200 */
[----:B------:R-:W-:Y:S05]  /*4820*/  @P1 BRA `(.L_x_19) ;  /* 0x0000000000481947 */ /* 0x000fea0003800000 */
[----:B------:R-:W2:Y:S01]  /*4830*/  LDCU UR4, c[0x0][0x3a0] ;  /* 0x00007400ff0477ac */ /* 0x000ea20008000800 */
[----:B-1----:R-:W-:Y:S01]  /*4840*/  HFMA2 R7, -RZ, RZ, 0, 0 ;  /* 0x00000000ff077431 */ /* 0x002fe200000001ff */
[----:B------:R-:W-:Y:S01]  /*4850*/  MOV R6, R18 ;  /* 0x0000001200067202 */ /* 0x000fe20000000f00 */
[----:B------:R-:W1:Y:S01]  /*4860*/  LDCU.64 UR8, c[0x0][0x390] ;  /* 0x00007200ff0877ac */ /* 0x000e620008000a00 */
[C---:B0-----:R-:W-:Y:S02]  /*4870*/  IADD3 R8, PT, PT, R18.reuse, 0x1, RZ ;  /* 0x0000000112087810 */ /* 0x041fe40007ffe0ff */
[C---:B------:R-:W-:Y:S02]  /*4880*/  IADD3 R9, PT, PT, R18.reuse, 0x2, RZ ;  /* 0x0000000212097810 */ /* 0x040fe40007ffe0ff */
[----:B------:R-:W-:Y:S01]  /*4890*/  IADD3 R10, PT, PT, R18, 0x3, RZ ;  /* 0x00000003120a7810 */ /* 0x000fe20007ffe0ff */
[----:B--2---:R-:W-:Y:S01]  /*48a0*/  IMAD.WIDE.U32 R6, R21, UR4, R6 ;  /* 0x0000000415067c25 */ /* 0x004fe2000f8e0006 */
[----:B------:R-:W-:-:S02]  /*48b0*/  ISETP.GE.AND P3, PT, R8, UR4, PT ;  /* 0x0000000408007c0c */ /* 0x000fc4000bf66270 */
[----:B------:R-:W-:Y:S02]  /*48c0*/  ISETP.GE.AND P1, PT, R18, UR4, PT ;  /* 0x0000000412007c0c */ /* 0x000fe4000bf26270 */
[----:B------:R-:W-:Y:S02]  /*48d0*/  ISETP.GE.AND P4, PT, R9, UR4, PT ;  /* 0x0000000409007c0c */ /* 0x000fe4000bf86270 */
[----:B------:R-:W-:Y:S02]  /*48e0*/  ISETP.GE.AND P5, PT, R10, UR4, PT ;  /* 0x000000040a007c0c */ /* 0x000fe4000bfa6270 */
[----:B-1----:R-:W-:-:S04]  /*48f0*/  LEA R8, P0, R6, UR8, 0x2 ;  /* 0x0000000806087c11 */ /* 0x002fc8000f8010ff */
[----:B------:R-:W-:-:S05]  /*4900*/  LEA.HI.X R9, R6, UR9, R7, 0x2, P0 ;  /* 0x0000000906097c11 */ /* 0x000fca00080f1407 */
[----:B------:R2:W-:Y:S04]  /*4910*/  @!P1 STG.E desc[UR10][R8.64], R5 ;  /* 0x0000000508009986 */ /* 0x0005e8000c10190a */
[----:B------:R2:W-:Y:S04]  /*4920*/  @!P3 STG.E desc[UR10][R8.64+0x4], R4 ;  /* 0x000004040800b986 */ /* 0x0005e8000c10190a */
[----:B------:R2:W-:Y:S04]  /*4930*/  @!P4 STG.E desc[UR10][R8.64+0x8], R3 ;  /* 0x000008030800c986 */ /* 0x0005e8000c10190a */
[----:B------:R2:W-:Y:S02]  /*4940*/  @!P5 STG.E desc[UR10][R8.64+0xc], R2 ;  /* 0x00000c020800d986 */ /* 0x0005e4000c10190a */
.L_x_19:
[----:B------:R-:W-:Y:S05]  /*4950*/  BSYNC.RECONVERGENT B0 ;  /* 0x0000000000007941 */ /* 0x000fea0003800200 */
.L_x_18:
[----:B------:R-:W-:Y:S05]  /*4960*/  @P2 EXIT ;  /* 0x000000000000294d */ /* 0x000fea0003800000 */
[----:B------:R-:W3:Y:S01]  /*4970*/  LDCU UR4, c[0x0][0x3a0] ;  /* 0x00007400ff0477ac */ /* 0x000ee20008000800 */
[----:B--2---:R-:W-:Y:S01]  /*4980*/  HFMA2 R3, -RZ, RZ, 0, 0 ;  /* 0x00000000ff037431 */ /* 0x004fe200000001ff */
[----:B------:R-:W-:Y:S01]  /*4990*/  MOV R2, R18 ;  /* 0x0000001200027202 */ /* 0x000fe20000000f00 */
[----:B------:R-:W2:Y:S01]  /*49a0*/  LDCU.64 UR6, c[0x0][0x390] ;  /* 0x00007200ff0677ac */ /* 0x000ea20008000a00 */
[----:B------:R-:W-:-:S03]  /*49b0*/  IADD3 R4, PT, PT, R18, 0x1, RZ ;  /* 0x0000000112047810 */ /* 0x000fc60007ffe0ff */
[----:B---3--:R-:W-:Y:S01]  /*49c0*/  IMAD.WIDE.U32 R20, R20, UR4, R2 ;  /* 0x0000000414147c25 */ /* 0x008fe2000f8e0002 */
[C---:B------:R-:W-:Y:S02]  /*49d0*/  IADD3 R2, PT, PT, R18.reuse, 0x2, RZ ;  /* 0x0000000212027810 */ /* 0x040fe40007ffe0ff */
[----:B------:R-:W-:Y:S02]  /*49e0*/  ISETP.GE.AND P1, PT, R18, UR4, PT ;  /* 0x0000000412007c0c */ /* 0x000fe4000bf26270 */
[----:B------:R-:W-:Y:S02]  /*49f0*/  ISETP.GE.AND P3, PT, R2, UR4, PT ;  /* 0x0000000402007c0c */ /* 0x000fe4000bf66270 */
[----:B--2---:R-:W-:Y:S02]  /*4a00*/  LEA R2, P0, R20, UR6, 0x2 ;  /* 0x0000000614027c11 */ /* 0x004fe4000f8010ff */
[----:B------:R-:W-:Y:S02]  /*4a10*/  IADD3 R18, PT, PT, R18, 0x3, RZ ;  /* 0x0000000312127810 */ /* 0x000fe40007ffe0ff */
[----:B------:R-:W-:-:S02]  /*4a20*/  ISETP.GE.AND P2, PT, R4, UR4, PT ;  /* 0x0000000404007c0c */ /* 0x000fc4000bf46270 */
[----:B------:R-:W-:Y:S02]  /*4a30*/  LEA.HI.X R3, R20, UR7, R21, 0x2, P0 ;  /* 0x0000000714037c11 */ /* 0x000fe400080f1415 */
[----:B------:R-:W-:-:S03]  /*4a40*/  ISETP.GE.AND P0, PT, R18, UR4, PT ;  /* 0x0000000412007c0c */ /* 0x000fc6000bf06270 */
[----:B------:R2:W-:Y:S04]  /*4a50*/  @!P1 STG.E desc[UR10][R2.64], R0 ;  /* 0x0000000002009986 */ /* 0x0005e8000c10190a */
[----:B------:R2:W-:Y:S04]  /*4a60*/  @!P3 STG.E desc[UR10][R2.64+0x8], R27 ;  /* 0x0000081b0200b986 */ /* 0x0005e8000c10190a */
[----:B------:R2:W-:Y:S02]  /*4a70*/  @!P2 STG.E desc[UR10][R2.64+0x4], R26 ;  /* 0x0000041a0200a986 */ /* 0x0005e4000c10190a */
[----:B------:R-:W-:Y:S05]  /*4a80*/  @P0 EXIT ;  /* 0x000000000000094d */ /* 0x000fea0003800000 */
[----:B------:R-:W-:Y:S01]  /*4a90*/  STG.E desc[UR10][R2.64+0xc], R28 ;  /* 0x00000c1c02007986 */ /* 0x000fe2000c10190a */
[----:B------:R-:W-:Y:S05]  /*4aa0*/  EXIT ;  /* 0x000000000000794d */ /* 0x000fea0003800000 */
.L_x_20:
[----:B------:R-:W-:-:S00]  /*4ab0*/  BRA `(.L_x_20) ;  /* 0xfffffffc00fc7947 */ /* 0x000fc0000383ffff */
[----:B------:R-:W-:-:S00]  /*4ac0*/  NOP ;  /* 0x0000000000007918 */ /* 0x000fc00000000000 */
        /* <DEDUP_REMOVED lines=11> */
.L_x_21:


//--------------------- .nv.shared._Z25matmul_regblock_f4_kernelPKfS0_Pfiii --------------------------
	.section	.nv.shared._Z25matmul_regblock_f4_kernelPKfS0_Pfiii,"aw",@nobits
	.sectionflags	@""
	.align	4
.nv.shared._Z25matmul_regblock_f4_kernelPKfS0_Pfiii:
	.zero		17408


//--------------------- .nv.shared.reserved.0     --------------------------
	.section	.nv.shared.reserved.0,"aw",@nobits
	.weak		__nv_reservedSMEM_offset_0_alias
	.size		__nv_reservedSMEM_offset_0_alias, 0, 64
	.other		__nv_reservedSMEM_offset_0_alias,@"STO_CUDA_RESERVED_SHARED STV_DEFAULT"
__nv_reservedSMEM_offset_0_alias:
	.zero		0
	.zero		64


//--------------------- .nv.constant0._Z25matmul_regblock_f4_kernelPKfS0_Pfiii --------------------------
	.section	.nv.constant0._Z25matmul_regblock_f4_kernelPKfS0_Pfiii,"a",@progbits
	.sectionflags	@""
	.align	4
.nv.constant0._Z25matmul_regblock_f4_kernelPKfS0_Pfiii:
	.zero		932


//--------------------- SYMBOLS --------------------------

	.type		.nv.reservedSmem.offset0,@object
	.size		.nv.reservedSmem.offset0,0x4
	.type		.nv.reservedSmem.cap,@object
	.size		.nv.reservedSmem.cap,0x4
